//
// Generated by NVIDIA NVVM Compiler
//
// Compiler Build ID: CL-36424714
// Cuda compilation tools, release 13.0, V13.0.88
// Based on NVVM 20.0.0
//

.version 9.0
.target sm_100
.address_size 64

	// .globl	_Z23forward_input_to_hiddenPdS_S_S_

.visible .entry _Z23forward_input_to_hiddenPdS_S_S_(
	.param .u64 .ptr .align 1 _Z23forward_input_to_hiddenPdS_S_S__param_0,
	.param .u64 .ptr .align 1 _Z23forward_input_to_hiddenPdS_S_S__param_1,
	.param .u64 .ptr .align 1 _Z23forward_input_to_hiddenPdS_S_S__param_2,
	.param .u64 .ptr .align 1 _Z23forward_input_to_hiddenPdS_S_S__param_3
)
{
	.reg .pred 	%p<3>;
	.reg .b32 	%r<12>;
	.reg .b64 	%rd<20>;
	.reg .b64 	%fd<53>;

	ld.param.u64 	%rd5, [_Z23forward_input_to_hiddenPdS_S_S__param_0];
	ld.param.u64 	%rd6, [_Z23forward_input_to_hiddenPdS_S_S__param_1];
	ld.param.u64 	%rd7, [_Z23forward_input_to_hiddenPdS_S_S__param_2];
	ld.param.u64 	%rd8, [_Z23forward_input_to_hiddenPdS_S_S__param_3];
	mov.u32 	%r6, %ctaid.x;
	mov.u32 	%r7, %ntid.x;
	mov.u32 	%r8, %tid.x;
	mad.lo.s32 	%r10, %r6, %r7, %r8;
	setp.gt.s32 	%p1, %r10, 255;
	@%p1 bra 	$L__BB0_4;
	cvta.to.global.u64 	%rd9, %rd7;
	mul.wide.s32 	%rd10, %r10, 8;
	add.s64 	%rd11, %rd9, %rd10;
	ld.global.f64 	%fd52, [%rd11];
	cvta.to.global.u64 	%rd12, %rd5;
	add.s64 	%rd19, %rd12, 64;
	cvta.to.global.u64 	%rd13, %rd6;
	add.s64 	%rd2, %rd13, 16384;
	mov.b32 	%r11, 0;
$L__BB0_2:
	mul.wide.s32 	%rd14, %r10, 8;
	add.s64 	%rd15, %rd2, %rd14;
	ld.global.f64 	%fd4, [%rd19+-64];
	ld.global.f64 	%fd5, [%rd15+-16384];
	fma.rn.f64 	%fd6, %fd4, %fd5, %fd52;
	ld.global.f64 	%fd7, [%rd19+-56];
	ld.global.f64 	%fd8, [%rd15+-14336];
	fma.rn.f64 	%fd9, %fd7, %fd8, %fd6;
	ld.global.f64 	%fd10, [%rd19+-48];
	ld.global.f64 	%fd11, [%rd15+-12288];
	fma.rn.f64 	%fd12, %fd10, %fd11, %fd9;
	ld.global.f64 	%fd13, [%rd19+-40];
	ld.global.f64 	%fd14, [%rd15+-10240];
	fma.rn.f64 	%fd15, %fd13, %fd14, %fd12;
	ld.global.f64 	%fd16, [%rd19+-32];
	ld.global.f64 	%fd17, [%rd15+-8192];
	fma.rn.f64 	%fd18, %fd16, %fd17, %fd15;
	ld.global.f64 	%fd19, [%rd19+-24];
	ld.global.f64 	%fd20, [%rd15+-6144];
	fma.rn.f64 	%fd21, %fd19, %fd20, %fd18;
	ld.global.f64 	%fd22, [%rd19+-16];
	ld.global.f64 	%fd23, [%rd15+-4096];
	fma.rn.f64 	%fd24, %fd22, %fd23, %fd21;
	ld.global.f64 	%fd25, [%rd19+-8];
	ld.global.f64 	%fd26, [%rd15+-2048];
	fma.rn.f64 	%fd27, %fd25, %fd26, %fd24;
	ld.global.f64 	%fd28, [%rd19];
	ld.global.f64 	%fd29, [%rd15];
	fma.rn.f64 	%fd30, %fd28, %fd29, %fd27;
	ld.global.f64 	%fd31, [%rd19+8];
	ld.global.f64 	%fd32, [%rd15+2048];
	fma.rn.f64 	%fd33, %fd31, %fd32, %fd30;
	ld.global.f64 	%fd34, [%rd19+16];
	ld.global.f64 	%fd35, [%rd15+4096];
	fma.rn.f64 	%fd36, %fd34, %fd35, %fd33;
	ld.global.f64 	%fd37, [%rd19+24];
	ld.global.f64 	%fd38, [%rd15+6144];
	fma.rn.f64 	%fd39, %fd37, %fd38, %fd36;
	ld.global.f64 	%fd40, [%rd19+32];
	ld.global.f64 	%fd41, [%rd15+8192];
	fma.rn.f64 	%fd42, %fd40, %fd41, %fd39;
	ld.global.f64 	%fd43, [%rd19+40];
	ld.global.f64 	%fd44, [%rd15+10240];
	fma.rn.f64 	%fd45, %fd43, %fd44, %fd42;
	ld.global.f64 	%fd46, [%rd19+48];
	ld.global.f64 	%fd47, [%rd15+12288];
	fma.rn.f64 	%fd48, %fd46, %fd47, %fd45;
	ld.global.f64 	%fd49, [%rd19+56];
	ld.global.f64 	%fd50, [%rd15+14336];
	fma.rn.f64 	%fd52, %fd49, %fd50, %fd48;
	add.s32 	%r11, %r11, 16;
	add.s64 	%rd19, %rd19, 128;
	add.s32 	%r10, %r10, 4096;
	setp.ne.s32 	%p2, %r11, 784;
	@%p2 bra 	$L__BB0_2;
	max.f64 	%fd51, %fd52, 0d0000000000000000;
	cvta.to.global.u64 	%rd16, %rd8;
	add.s64 	%rd18, %rd16, %rd10;
	st.global.f64 	[%rd18], %fd51;
$L__BB0_4:
	ret;

}
	// .globl	_Z24forward_hidden_to_outputPdS_S_S_
.visible .entry _Z24forward_hidden_to_outputPdS_S_S_(
	.param .u64 .ptr .align 1 _Z24forward_hidden_to_outputPdS_S_S__param_0,
	.param .u64 .ptr .align 1 _Z24forward_hidden_to_outputPdS_S_S__param_1,
	.param .u64 .ptr .align 1 _Z24forward_hidden_to_outputPdS_S_S__param_2,
	.param .u64 .ptr .align 1 _Z24forward_hidden_to_outputPdS_S_S__param_3
)
{
	.reg .pred 	%p<6>;
	.reg .b32 	%r<27>;
	.reg .b32 	%f<3>;
	.reg .b64 	%rd<20>;
	.reg .b64 	%fd<80>;

	ld.param.u64 	%rd5, [_Z24forward_hidden_to_outputPdS_S_S__param_0];
	ld.param.u64 	%rd6, [_Z24forward_hidden_to_outputPdS_S_S__param_1];
	ld.param.u64 	%rd7, [_Z24forward_hidden_to_outputPdS_S_S__param_2];
	ld.param.u64 	%rd8, [_Z24forward_hidden_to_outputPdS_S_S__param_3];
	mov.u32 	%r9, %ctaid.x;
	mov.u32 	%r10, %ntid.x;
	mov.u32 	%r11, %tid.x;
	mad.lo.s32 	%r25, %r9, %r10, %r11;
	setp.gt.s32 	%p1, %r25, 9;
	@%p1 bra 	$L__BB1_7;
	cvta.to.global.u64 	%rd9, %rd7;
	mul.wide.s32 	%rd10, %r25, 8;
	add.s64 	%rd11, %rd9, %rd10;
	ld.global.f64 	%fd78, [%rd11];
	cvta.to.global.u64 	%rd12, %rd5;
	add.s64 	%rd19, %rd12, 64;
	cvta.to.global.u64 	%rd13, %rd6;
	add.s64 	%rd2, %rd13, 640;
	mov.b32 	%r26, 0;
$L__BB1_2:
	mul.wide.s32 	%rd14, %r25, 8;
	add.s64 	%rd15, %rd2, %rd14;
	ld.global.f64 	%fd8, [%rd19+-64];
	ld.global.f64 	%fd9, [%rd15+-640];
	fma.rn.f64 	%fd10, %fd8, %fd9, %fd78;
	ld.global.f64 	%fd11, [%rd19+-56];
	ld.global.f64 	%fd12, [%rd15+-560];
	fma.rn.f64 	%fd13, %fd11, %fd12, %fd10;
	ld.global.f64 	%fd14, [%rd19+-48];
	ld.global.f64 	%fd15, [%rd15+-480];
	fma.rn.f64 	%fd16, %fd14, %fd15, %fd13;
	ld.global.f64 	%fd17, [%rd19+-40];
	ld.global.f64 	%fd18, [%rd15+-400];
	fma.rn.f64 	%fd19, %fd17, %fd18, %fd16;
	ld.global.f64 	%fd20, [%rd19+-32];
	ld.global.f64 	%fd21, [%rd15+-320];
	fma.rn.f64 	%fd22, %fd20, %fd21, %fd19;
	ld.global.f64 	%fd23, [%rd19+-24];
	ld.global.f64 	%fd24, [%rd15+-240];
	fma.rn.f64 	%fd25, %fd23, %fd24, %fd22;
	ld.global.f64 	%fd26, [%rd19+-16];
	ld.global.f64 	%fd27, [%rd15+-160];
	fma.rn.f64 	%fd28, %fd26, %fd27, %fd25;
	ld.global.f64 	%fd29, [%rd19+-8];
	ld.global.f64 	%fd30, [%rd15+-80];
	fma.rn.f64 	%fd31, %fd29, %fd30, %fd28;
	ld.global.f64 	%fd32, [%rd19];
	ld.global.f64 	%fd33, [%rd15];
	fma.rn.f64 	%fd34, %fd32, %fd33, %fd31;
	ld.global.f64 	%fd35, [%rd19+8];
	ld.global.f64 	%fd36, [%rd15+80];
	fma.rn.f64 	%fd37, %fd35, %fd36, %fd34;
	ld.global.f64 	%fd38, [%rd19+16];
	ld.global.f64 	%fd39, [%rd15+160];
	fma.rn.f64 	%fd40, %fd38, %fd39, %fd37;
	ld.global.f64 	%fd41, [%rd19+24];
	ld.global.f64 	%fd42, [%rd15+240];
	fma.rn.f64 	%fd43, %fd41, %fd42, %fd40;
	ld.global.f64 	%fd44, [%rd19+32];
	ld.global.f64 	%fd45, [%rd15+320];
	fma.rn.f64 	%fd46, %fd44, %fd45, %fd43;
	ld.global.f64 	%fd47, [%rd19+40];
	ld.global.f64 	%fd48, [%rd15+400];
	fma.rn.f64 	%fd49, %fd47, %fd48, %fd46;
	ld.global.f64 	%fd50, [%rd19+48];
	ld.global.f64 	%fd51, [%rd15+480];
	fma.rn.f64 	%fd52, %fd50, %fd51, %fd49;
	ld.global.f64 	%fd53, [%rd19+56];
	ld.global.f64 	%fd54, [%rd15+560];
	fma.rn.f64 	%fd78, %fd53, %fd54, %fd52;
	add.s32 	%r26, %r26, 16;
	add.s64 	%rd19, %rd19, 128;
	add.s32 	%r25, %r25, 160;
	setp.ne.s32 	%p2, %r26, 256;
	@%p2 bra 	$L__BB1_2;
	neg.f64 	%fd55, %fd78;
	fma.rn.f64 	%fd56, %fd78, 0dBFF71547652B82FE, 0d4338000000000000;
	{
	.reg .b32 %temp; 
	mov.b64 	{%r6, %temp}, %fd56;
	}
	mov.f64 	%fd57, 0dC338000000000000;
	add.rn.f64 	%fd58, %fd56, %fd57;
	fma.rn.f64 	%fd59, %fd58, 0dBFE62E42FEFA39EF, %fd55;
	fma.rn.f64 	%fd60, %fd58, 0dBC7ABC9E3B39803F, %fd59;
	fma.rn.f64 	%fd61, %fd60, 0d3E5ADE1569CE2BDF, 0d3E928AF3FCA213EA;
	fma.rn.f64 	%fd62, %fd61, %fd60, 0d3EC71DEE62401315;
	fma.rn.f64 	%fd63, %fd62, %fd60, 0d3EFA01997C89EB71;
	fma.rn.f64 	%fd64, %fd63, %fd60, 0d3F2A01A014761F65;
	fma.rn.f64 	%fd65, %fd64, %fd60, 0d3F56C16C1852B7AF;
	fma.rn.f64 	%fd66, %fd65, %fd60, 0d3F81111111122322;
	fma.rn.f64 	%fd67, %fd66, %fd60, 0d3FA55555555502A1;
	fma.rn.f64 	%fd68, %fd67, %fd60, 0d3FC5555555555511;
	fma.rn.f64 	%fd69, %fd68, %fd60, 0d3FE000000000000B;
	fma.rn.f64 	%fd70, %fd69, %fd60, 0d3FF0000000000000;
	fma.rn.f64 	%fd71, %fd70, %fd60, 0d3FF0000000000000;
	{
	.reg .b32 %temp; 
	mov.b64 	{%r7, %temp}, %fd71;
	}
	{
	.reg .b32 %temp; 
	mov.b64 	{%temp, %r8}, %fd71;
	}
	shl.b32 	%r13, %r6, 20;
	add.s32 	%r14, %r13, %r8;
	mov.b64 	%fd79, {%r7, %r14};
	{
	.reg .b32 %temp; 
	mov.b64 	{%temp, %r15}, %fd55;
	}
	mov.b32 	%f2, %r15;
	abs.f32 	%f1, %f2;
	setp.lt.f32 	%p3, %f1, 0f4086232B;
	@%p3 bra 	$L__BB1_6;
	setp.gt.f64 	%p4, %fd78, 0d0000000000000000;
	mov.f64 	%fd72, 0d7FF0000000000000;
	sub.f64 	%fd73, %fd72, %fd78;
	selp.f64 	%fd79, 0d0000000000000000, %fd73, %p4;
	setp.geu.f32 	%p5, %f1, 0f40874800;
	@%p5 bra 	$L__BB1_6;
	shr.u32 	%r16, %r6, 31;
	add.s32 	%r17, %r6, %r16;
	shr.s32 	%r18, %r17, 1;
	shl.b32 	%r19, %r18, 20;
	add.s32 	%r20, %r8, %r19;
	mov.b64 	%fd74, {%r7, %r20};
	sub.s32 	%r21, %r6, %r18;
	shl.b32 	%r22, %r21, 20;
	add.s32 	%r23, %r22, 1072693248;
	mov.b32 	%r24, 0;
	mov.b64 	%fd75, {%r24, %r23};
	mul.f64 	%fd79, %fd75, %fd74;
$L__BB1_6:
	add.f64 	%fd76, %fd79, 0d3FF0000000000000;
	rcp.rn.f64 	%fd77, %fd76;
	cvta.to.global.u64 	%rd16, %rd8;
	add.s64 	%rd18, %rd16, %rd10;
	st.global.f64 	[%rd18], %fd77;
$L__BB1_7:
	ret;

}
	// .globl	_Z21compute_output_deltasPdS_S_
.visible .entry _Z21compute_output_deltasPdS_S_(
	.param .u64 .ptr .align 1 _Z21compute_output_deltasPdS_S__param_0,
	.param .u64 .ptr .align 1 _Z21compute_output_deltasPdS_S__param_1,
	.param .u64 .ptr .align 1 _Z21compute_output_deltasPdS_S__param_2
)
{
	.reg .pred 	%p<2>;
	.reg .b32 	%r<5>;
	.reg .b64 	%rd<11>;
	.reg .b64 	%fd<8>;

	ld.param.u64 	%rd1, [_Z21compute_output_deltasPdS_S__param_0];
	ld.param.u64 	%rd2, [_Z21compute_output_deltasPdS_S__param_1];
	ld.param.u64 	%rd3, [_Z21compute_output_deltasPdS_S__param_2];
	mov.u32 	%r2, %ctaid.x;
	mov.u32 	%r3, %ntid.x;
	mov.u32 	%r4, %tid.x;
	mad.lo.s32 	%r1, %r2, %r3, %r4;
	setp.gt.s32 	%p1, %r1, 9;
	@%p1 bra 	$L__BB2_2;
	cvta.to.global.u64 	%rd4, %rd1;
	cvta.to.global.u64 	%rd5, %rd2;
	cvta.to.global.u64 	%rd6, %rd3;
	mul.wide.s32 	%rd7, %r1, 8;
	add.s64 	%rd8, %rd4, %rd7;
	ld.global.f64 	%fd1, [%rd8];
	add.s64 	%rd9, %rd5, %rd7;
	ld.global.f64 	%fd2, [%rd9];
	sub.f64 	%fd3, %fd1, %fd2;
	mul.f64 	%fd4, %fd1, %fd3;
	mov.f64 	%fd5, 0d3FF0000000000000;
	sub.f64 	%fd6, %fd5, %fd1;
	mul.f64 	%fd7, %fd6, %fd4;
	add.s64 	%rd10, %rd6, %rd7;
	st.global.f64 	[%rd10], %fd7;
$L__BB2_2:
	ret;

}
	// .globl	_Z21compute_hidden_deltasPdS_S_S_
.visible .entry _Z21compute_hidden_deltasPdS_S_S_(
	.param .u64 .ptr .align 1 _Z21compute_hidden_deltasPdS_S_S__param_0,
	.param .u64 .ptr .align 1 _Z21compute_hidden_deltasPdS_S_S__param_1,
	.param .u64 .ptr .align 1 _Z21compute_hidden_deltasPdS_S_S__param_2,
	.param .u64 .ptr .align 1 _Z21compute_hidden_deltasPdS_S_S__param_3
)
{
	.reg .pred 	%p<3>;
	.reg .b32 	%r<6>;
	.reg .b64 	%rd<14>;
	.reg .b64 	%fd<34>;

	ld.param.u64 	%rd1, [_Z21compute_hidden_deltasPdS_S_S__param_0];
	ld.param.u64 	%rd2, [_Z21compute_hidden_deltasPdS_S_S__param_1];
	ld.param.u64 	%rd3, [_Z21compute_hidden_deltasPdS_S_S__param_2];
	ld.param.u64 	%rd4, [_Z21compute_hidden_deltasPdS_S_S__param_3];
	mov.u32 	%r2, %ctaid.x;
	mov.u32 	%r3, %ntid.x;
	mov.u32 	%r4, %tid.x;
	mad.lo.s32 	%r1, %r2, %r3, %r4;
	setp.gt.s32 	%p1, %r1, 255;
	@%p1 bra 	$L__BB3_2;
	cvta.to.global.u64 	%rd5, %rd3;
	cvta.to.global.u64 	%rd6, %rd4;
	cvta.to.global.u64 	%rd7, %rd1;
	cvta.to.global.u64 	%rd8, %rd2;
	mul.lo.s32 	%r5, %r1, 10;
	ld.global.f64 	%fd1, [%rd7];
	mul.wide.s32 	%rd9, %r5, 8;
	add.s64 	%rd10, %rd8, %rd9;
	ld.global.f64 	%fd2, [%rd10];
	fma.rn.f64 	%fd3, %fd1, %fd2, 0d0000000000000000;
	ld.global.f64 	%fd4, [%rd7+8];
	ld.global.f64 	%fd5, [%rd10+8];
	fma.rn.f64 	%fd6, %fd4, %fd5, %fd3;
	ld.global.f64 	%fd7, [%rd7+16];
	ld.global.f64 	%fd8, [%rd10+16];
	fma.rn.f64 	%fd9, %fd7, %fd8, %fd6;
	ld.global.f64 	%fd10, [%rd7+24];
	ld.global.f64 	%fd11, [%rd10+24];
	fma.rn.f64 	%fd12, %fd10, %fd11, %fd9;
	ld.global.f64 	%fd13, [%rd7+32];
	ld.global.f64 	%fd14, [%rd10+32];
	fma.rn.f64 	%fd15, %fd13, %fd14, %fd12;
	ld.global.f64 	%fd16, [%rd7+40];
	ld.global.f64 	%fd17, [%rd10+40];
	fma.rn.f64 	%fd18, %fd16, %fd17, %fd15;
	ld.global.f64 	%fd19, [%rd7+48];
	ld.global.f64 	%fd20, [%rd10+48];
	fma.rn.f64 	%fd21, %fd19, %fd20, %fd18;
	ld.global.f64 	%fd22, [%rd7+56];
	ld.global.f64 	%fd23, [%rd10+56];
	fma.rn.f64 	%fd24, %fd22, %fd23, %fd21;
	ld.global.f64 	%fd25, [%rd7+64];
	ld.global.f64 	%fd26, [%rd10+64];
	fma.rn.f64 	%fd27, %fd25, %fd26, %fd24;
	ld.global.f64 	%fd28, [%rd7+72];
	ld.global.f64 	%fd29, [%rd10+72];
	fma.rn.f64 	%fd30, %fd28, %fd29, %fd27;
	mul.wide.s32 	%rd11, %r1, 8;
	add.s64 	%rd12, %rd5, %rd11;
	ld.global.f64 	%fd31, [%rd12];
	setp.gt.f64 	%p2, %fd31, 0d0000000000000000;
	selp.f64 	%fd32, 0d3FF0000000000000, 0d0000000000000000, %p2;
	mul.f64 	%fd33, %fd30, %fd32;
	add.s64 	%rd13, %rd6, %rd11;
	st.global.f64 	[%rd13], %fd33;
$L__BB3_2:
	ret;

}
	// .globl	_Z31update_weights_hidden_to_outputPdS_S_d
.visible .entry _Z31update_weights_hidden_to_outputPdS_S_d(
	.param .u64 .ptr .align 1 _Z31update_weights_hidden_to_outputPdS_S_d_param_0,
	.param .u64 .ptr .align 1 _Z31update_weights_hidden_to_outputPdS_S_d_param_1,
	.param .u64 .ptr .align 1 _Z31update_weights_hidden_to_outputPdS_S_d_param_2,
	.param .f64 _Z31update_weights_hidden_to_outputPdS_S_d_param_3
)
{
	.reg .pred 	%p<4>;
	.reg .b32 	%r<10>;
	.reg .b64 	%rd<13>;
	.reg .b64 	%fd<8>;

	ld.param.u64 	%rd1, [_Z31update_weights_hidden_to_outputPdS_S_d_param_0];
	ld.param.u64 	%rd2, [_Z31update_weights_hidden_to_outputPdS_S_d_param_1];
	ld.param.u64 	%rd3, [_Z31update_weights_hidden_to_outputPdS_S_d_param_2];
	ld.param.f64 	%fd1, [_Z31update_weights_hidden_to_outputPdS_S_d_param_3];
	mov.u32 	%r3, %ctaid.y;
	mov.u32 	%r4, %ntid.y;
	mov.u32 	%r5, %tid.y;
	mad.lo.s32 	%r1, %r3, %r4, %r5;
	mov.u32 	%r6, %ctaid.x;
	mov.u32 	%r7, %ntid.x;
	mov.u32 	%r8, %tid.x;
	mad.lo.s32 	%r2, %r6, %r7, %r8;
	setp.gt.u32 	%p1, %r1, 255;
	setp.gt.s32 	%p2, %r2, 9;
	or.pred  	%p3, %p1, %p2;
	@%p3 bra 	$L__BB4_2;
	cvta.to.global.u64 	%rd4, %rd2;
	cvta.to.global.u64 	%rd5, %rd3;
	cvta.to.global.u64 	%rd6, %rd1;
	mul.wide.s32 	%rd7, %r2, 8;
	add.s64 	%rd8, %rd4, %rd7;
	ld.global.f64 	%fd2, [%rd8];
	mul.f64 	%fd3, %fd1, %fd2;
	mul.wide.u32 	%rd9, %r1, 8;
	add.s64 	%rd10, %rd5, %rd9;
	ld.global.f64 	%fd4, [%rd10];
	mul.f64 	%fd5, %fd3, %fd4;
	mad.lo.s32 	%r9, %r1, 10, %r2;
	mul.wide.s32 	%rd11, %r9, 8;
	add.s64 	%rd12, %rd6, %rd11;
	ld.global.f64 	%fd6, [%rd12];
	sub.f64 	%fd7, %fd6, %fd5;
	st.global.f64 	[%rd12], %fd7;
$L__BB4_2:
	ret;

}
	// .globl	_Z30update_weights_input_to_hiddenPdS_S_d
.visible .entry _Z30update_weights_input_to_hiddenPdS_S_d(
	.param .u64 .ptr .align 1 _Z30update_weights_input_to_hiddenPdS_S_d_param_0,
	.param .u64 .ptr .align 1 _Z30update_weights_input_to_hiddenPdS_S_d_param_1,
	.param .u64 .ptr .align 1 _Z30update_weights_input_to_hiddenPdS_S_d_param_2,
	.param .f64 _Z30update_weights_input_to_hiddenPdS_S_d_param_3
)
{
	.reg .pred 	%p<4>;
	.reg .b32 	%r<11>;
	.reg .b64 	%rd<13>;
	.reg .b64 	%fd<8>;

	ld.param.u64 	%rd1, [_Z30update_weights_input_to_hiddenPdS_S_d_param_0];
	ld.param.u64 	%rd2, [_Z30update_weights_input_to_hiddenPdS_S_d_param_1];
	ld.param.u64 	%rd3, [_Z30update_weights_input_to_hiddenPdS_S_d_param_2];
	ld.param.f64 	%fd1, [_Z30update_weights_input_to_hiddenPdS_S_d_param_3];
	mov.u32 	%r3, %ctaid.y;
	mov.u32 	%r4, %ntid.y;
	mov.u32 	%r5, %tid.y;
	mad.lo.s32 	%r1, %r3, %r4, %r5;
	mov.u32 	%r6, %ctaid.x;
	mov.u32 	%r7, %ntid.x;
	mov.u32 	%r8, %tid.x;
	mad.lo.s32 	%r2, %r6, %r7, %r8;
	setp.gt.u32 	%p1, %r1, 783;
	setp.gt.s32 	%p2, %r2, 255;
	or.pred  	%p3, %p1, %p2;
	@%p3 bra 	$L__BB5_2;
	cvta.to.global.u64 	%rd4, %rd2;
	cvta.to.global.u64 	%rd5, %rd3;
	cvta.to.global.u64 	%rd6, %rd1;
	mul.wide.s32 	%rd7, %r2, 8;
	add.s64 	%rd8, %rd4, %rd7;
	ld.global.f64 	%fd2, [%rd8];
	mul.f64 	%fd3, %fd1, %fd2;
	mul.wide.u32 	%rd9, %r1, 8;
	add.s64 	%rd10, %rd5, %rd9;
	ld.global.f64 	%fd4, [%rd10];
	mul.f64 	%fd5, %fd3, %fd4;
	shl.b32 	%r9, %r1, 8;
	add.s32 	%r10, %r9, %r2;
	mul.wide.s32 	%rd11, %r10, 8;
	add.s64 	%rd12, %rd6, %rd11;
	ld.global.f64 	%fd6, [%rd12];
	sub.f64 	%fd7, %fd6, %fd5;
	st.global.f64 	[%rd12], %fd7;
$L__BB5_2:
	ret;

}
	// .globl	_Z20update_output_biasesPdS_d
.visible .entry _Z20update_output_biasesPdS_d(
	.param .u64 .ptr .align 1 _Z20update_output_biasesPdS_d_param_0,
	.param .u64 .ptr .align 1 _Z20update_output_biasesPdS_d_param_1,
	.param .f64 _Z20update_output_biasesPdS_d_param_2
)
{
	.reg .pred 	%p<2>;
	.reg .b32 	%r<5>;
	.reg .b64 	%rd<8>;
	.reg .b64 	%fd<6>;

	ld.param.u64 	%rd1, [_Z20update_output_biasesPdS_d_param_0];
	ld.param.u64 	%rd2, [_Z20update_output_biasesPdS_d_param_1];
	ld.param.f64 	%fd1, [_Z20update_output_biasesPdS_d_param_2];
	mov.u32 	%r2, %ctaid.x;
	mov.u32 	%r3, %ntid.x;
	mov.u32 	%r4, %tid.x;
	mad.lo.s32 	%r1, %r2, %r3, %r4;
	setp.gt.s32 	%p1, %r1, 9;
	@%p1 bra 	$L__BB6_2;
	cvta.to.global.u64 	%rd3, %rd2;
	cvta.to.global.u64 	%rd4, %rd1;
	mul.wide.s32 	%rd5, %r1, 8;
	add.s64 	%rd6, %rd3, %rd5;
	ld.global.f64 	%fd2, [%rd6];
	mul.f64 	%fd3, %fd1, %fd2;
	add.s64 	%rd7, %rd4, %rd5;
	ld.global.f64 	%fd4, [%rd7];
	sub.f64 	%fd5, %fd4, %fd3;
	st.global.f64 	[%rd7], %fd5;
$L__BB6_2:
	ret;

}
	// .globl	_Z20update_hidden_biasesPdS_d
.visible .entry _Z20update_hidden_biasesPdS_d(
	.param .u64 .ptr .align 1 _Z20update_hidden_biasesPdS_d_param_0,
	.param .u64 .ptr .align 1 _Z20update_hidden_biasesPdS_d_param_1,
	.param .f64 _Z20update_hidden_biasesPdS_d_param_2
)
{
	.reg .pred 	%p<2>;
	.reg .b32 	%r<5>;
	.reg .b64 	%rd<8>;
	.reg .b64 	%fd<6>;

	ld.param.u64 	%rd1, [_Z20update_hidden_biasesPdS_d_param_0];
	ld.param.u64 	%rd2, [_Z20update_hidden_biasesPdS_d_param_1];
	ld.param.f64 	%fd1, [_Z20update_hidden_biasesPdS_d_param_2];
	mov.u32 	%r2, %ctaid.x;
	mov.u32 	%r3, %ntid.x;
	mov.u32 	%r4, %tid.x;
	mad.lo.s32 	%r1, %r2, %r3, %r4;
	setp.gt.s32 	%p1, %r1, 255;
	@%p1 bra 	$L__BB7_2;
	cvta.to.global.u64 	%rd3, %rd2;
	cvta.to.global.u64 	%rd4, %rd1;
	mul.wide.s32 	%rd5, %r1, 8;
	add.s64 	%rd6, %rd3, %rd5;
	ld.global.f64 	%fd2, [%rd6];
	mul.f64 	%fd3, %fd1, %fd2;
	add.s64 	%rd7, %rd4, %rd5;
	ld.global.f64 	%fd4, [%rd7];
	sub.f64 	%fd5, %fd4, %fd3;
	st.global.f64 	[%rd7], %fd5;
$L__BB7_2:
	ret;

}


// ===== COMPILED SASS (sm_100) =====

	.target	sm_100

	.elftype	@"ET_EXEC"


//--------------------- .note.nv.tkinfo           --------------------------
	.section	.note.nv.tkinfo,"",@"SHT_NOTE"
	.sectionflags	@"SHF_NOTE_NV_TKINFO"
	.tkinfo
        /*0018*/ 	.word	0x00000002
        /*0030*/ 	.string	""
        /*0030*/ 	.string	"ptxas"
        /*0030*/ 	.string	"Cuda compilation tools, release 13.0, V13.0.88"
        /*0030*/ 	.string	"Build cuda_13.0.r13.0/compiler.36424714_0"
        /*0030*/ 	.string	"-arch sm_100 -m 64 "



//--------------------- .note.nv.cuinfo           --------------------------
	.section	.note.nv.cuinfo,"",@"SHT_NOTE"
	.sectionflags	@"SHF_NOTE_NV_CUINFO"
        /*0018*/ 	.short	0x0002
        /*001a*/ 	.short	0x0064
        /*001c*/ 	.short	0x0082
	.zero		2


//--------------------- .nv.info                  --------------------------
	.section	.nv.info,"",@"SHT_CUDA_INFO"
	.align	4


	//----- nvinfo : EIATTR_REGCOUNT
	.align		4
        /*0000*/ 	.byte	0x04, 0x2f
        /*0002*/ 	.short	(.L_1 - .L_0)
	.align		4
.L_0:
        /*0004*/ 	.word	index@(_Z23forward_input_to_hiddenPdS_S_S_)
        /*0008*/ 	.word	0x00000020


	//----- nvinfo : EIATTR_FRAME_SIZE
	.align		4
.L_1:
        /*000c*/ 	.byte	0x04, 0x11
        /*000e*/ 	.short	(.L_3 - .L_2)
	.align		4
.L_2:
        /*0010*/ 	.word	index@(_Z23forward_input_to_hiddenPdS_S_S_)
        /*0014*/ 	.word	0x00000000


	//----- nvinfo : EIATTR_REGCOUNT
	.align		4
.L_3:
        /*0018*/ 	.byte	0x04, 0x2f
        /*001a*/ 	.short	(.L_5 - .L_4)
	.align		4
.L_4:
        /*001c*/ 	.word	index@(_Z24forward_hidden_to_outputPdS_S_S_)
        /*0020*/ 	.word	0x00000020


	//----- nvinfo : EIATTR_FRAME_SIZE
	.align		4
.L_5:
        /*0024*/ 	.byte	0x04, 0x11
        /*0026*/ 	.short	(.L_7 - .L_6)
	.align		4
.L_6:
        /*0028*/ 	.word	index@($__internal_0_$__cuda_sm20_dblrcp_rn_slowpath_v3)
        /*002c*/ 	.word	0x00000000


	//----- nvinfo : EIATTR_FRAME_SIZE
	.align		4
.L_7:
        /*0030*/ 	.byte	0x04, 0x11
        /*0032*/ 	.short	(.L_9 - .L_8)
	.align		4
.L_8:
        /*0034*/ 	.word	index@(_Z24forward_hidden_to_outputPdS_S_S_)
        /*0038*/ 	.word	0x00000000


	//----- nvinfo : EIATTR_REGCOUNT
	.align		4
.L_9:
        /*003c*/ 	.byte	0x04, 0x2f
        /*003e*/ 	.short	(.L_11 - .L_10)
	.align		4
.L_10:
        /*0040*/ 	.word	index@(_Z21compute_output_deltasPdS_S_)
        /*0044*/ 	.word	0x00000010


	//----- nvinfo : EIATTR_FRAME_SIZE
	.align		4
.L_11:
        /*0048*/ 	.byte	0x04, 0x11
        /*004a*/ 	.short	(.L_13 - .L_12)
	.align		4
.L_12:
        /*004c*/ 	.word	index@(_Z21compute_output_deltasPdS_S_)
        /*0050*/ 	.word	0x00000000


	//----- nvinfo : EIATTR_REGCOUNT
	.align		4
.L_13:
        /*0054*/ 	.byte	0x04, 0x2f
        /*0056*/ 	.short	(.L_15 - .L_14)
	.align		4
.L_14:
        /*0058*/ 	.word	index@(_Z21compute_hidden_deltasPdS_S_S_)
        /*005c*/ 	.word	0x00000020


	//----- nvinfo : EIATTR_FRAME_SIZE
	.align		4
.L_15:
        /*0060*/ 	.byte	0x04, 0x11
        /*0062*/ 	.short	(.L_17 - .L_16)
	.align		4
.L_16:
        /*0064*/ 	.word	index@(_Z21compute_hidden_deltasPdS_S_S_)
        /*0068*/ 	.word	0x00000000


	//----- nvinfo : EIATTR_REGCOUNT
	.align		4
.L_17:
        /*006c*/ 	.byte	0x04, 0x2f
        /*006e*/ 	.short	(.L_19 - .L_18)
	.align		4
.L_18:
        /*0070*/ 	.word	index@(_Z31update_weights_hidden_to_outputPdS_S_d)
        /*0074*/ 	.word	0x0000000e


	//----- nvinfo : EIATTR_FRAME_SIZE
	.align		4
.L_19:
        /*0078*/ 	.byte	0x04, 0x11
        /*007a*/ 	.short	(.L_21 - .L_20)
	.align		4
.L_20:
        /*007c*/ 	.word	index@(_Z31update_weights_hidden_to_outputPdS_S_d)
        /*0080*/ 	.word	0x00000000


	//----- nvinfo : EIATTR_REGCOUNT
	.align		4
.L_21:
        /*0084*/ 	.byte	0x04, 0x2f
        /*0086*/ 	.short	(.L_23 - .L_22)
	.align		4
.L_22:
        /*0088*/ 	.word	index@(_Z30update_weights_input_to_hiddenPdS_S_d)
        /*008c*/ 	.word	0x0000000e


	//----- nvinfo : EIATTR_FRAME_SIZE
	.align		4
.L_23:
        /*0090*/ 	.byte	0x04, 0x11
        /*0092*/ 	.short	(.L_25 - .L_24)
	.align		4
.L_24:
        /*0094*/ 	.word	index@(_Z30update_weights_input_to_hiddenPdS_S_d)
        /*0098*/ 	.word	0x00000000


	//----- nvinfo : EIATTR_REGCOUNT
	.align		4
.L_25:
        /*009c*/ 	.byte	0x04, 0x2f
        /*009e*/ 	.short	(.L_27 - .L_26)
	.align		4
.L_26:
        /*00a0*/ 	.word	index@(_Z20update_output_biasesPdS_d)
        /*00a4*/ 	.word	0x0000000a


	//----- nvinfo : EIATTR_FRAME_SIZE
	.align		4
.L_27:
        /*00a8*/ 	.byte	0x04, 0x11
        /*00aa*/ 	.short	(.L_29 - .L_28)
	.align		4
.L_28:
        /*00ac*/ 	.word	index@(_Z20update_output_biasesPdS_d)
        /*00b0*/ 	.word	0x00000000


	//----- nvinfo : EIATTR_REGCOUNT
	.align		4
.L_29:
        /*00b4*/ 	.byte	0x04, 0x2f
        /*00b6*/ 	.short	(.L_31 - .L_30)
	.align		4
.L_30:
        /*00b8*/ 	.word	index@(_Z20update_hidden_biasesPdS_d)
        /*00bc*/ 	.word	0x0000000a


	//----- nvinfo : EIATTR_FRAME_SIZE
	.align		4
.L_31:
        /*00c0*/ 	.byte	0x04, 0x11
        /*00c2*/ 	.short	(.L_33 - .L_32)
	.align		4
.L_32:
        /*00c4*/ 	.word	index@(_Z20update_hidden_biasesPdS_d)
        /*00c8*/ 	.word	0x00000000


	//----- nvinfo : EIATTR_MIN_STACK_SIZE
	.align		4
.L_33:
        /*00cc*/ 	.byte	0x04, 0x12
        /*00ce*/ 	.short	(.L_35 - .L_34)
	.align		4
.L_34:
        /*00d0*/ 	.word	index@(_Z20update_hidden_biasesPdS_d)
        /*00d4*/ 	.word	0x00000000


	//----- nvinfo : EIATTR_MIN_STACK_SIZE
	.align		4
.L_35:
        /*00d8*/ 	.byte	0x04, 0x12
        /*00da*/ 	.short	(.L_37 - .L_36)
	.align		4
.L_36:
        /*00dc*/ 	.word	index@(_Z20update_output_biasesPdS_d)
        /*00e0*/ 	.word	0x00000000


	//----- nvinfo : EIATTR_MIN_STACK_SIZE
	.align		4
.L_37:
        /*00e4*/ 	.byte	0x04, 0x12
        /*00e6*/ 	.short	(.L_39 - .L_38)
	.align		4
.L_38:
        /*00e8*/ 	.word	index@(_Z30update_weights_input_to_hiddenPdS_S_d)
        /*00ec*/ 	.word	0x00000000


	//----- nvinfo : EIATTR_MIN_STACK_SIZE
	.align		4
.L_39:
        /*00f0*/ 	.byte	0x04, 0x12
        /*00f2*/ 	.short	(.L_41 - .L_40)
	.align		4
.L_40:
        /*00f4*/ 	.word	index@(_Z31update_weights_hidden_to_outputPdS_S_d)
        /*00f8*/ 	.word	0x00000000


	//----- nvinfo : EIATTR_MIN_STACK_SIZE
	.align		4
.L_41:
        /*00fc*/ 	.byte	0x04, 0x12
        /*00fe*/ 	.short	(.L_43 - .L_42)
	.align		4
.L_42:
        /*0100*/ 	.word	index@(_Z21compute_hidden_deltasPdS_S_S_)
        /*0104*/ 	.word	0x00000000


	//----- nvinfo : EIATTR_MIN_STACK_SIZE
	.align		4
.L_43:
        /*0108*/ 	.byte	0x04, 0x12
        /*010a*/ 	.short	(.L_45 - .L_44)
	.align		4
.L_44:
        /*010c*/ 	.word	index@(_Z21compute_output_deltasPdS_S_)
        /*0110*/ 	.word	0x00000000


	//----- nvinfo : EIATTR_MIN_STACK_SIZE
	.align		4
.L_45:
        /*0114*/ 	.byte	0x04, 0x12
        /*0116*/ 	.short	(.L_47 - .L_46)
	.align		4
.L_46:
        /*0118*/ 	.word	index@(_Z24forward_hidden_to_outputPdS_S_S_)
        /*011c*/ 	.word	0x00000000


	//----- nvinfo : EIATTR_MIN_STACK_SIZE
	.align		4
.L_47:
        /*0120*/ 	.byte	0x04, 0x12
        /*0122*/ 	.short	(.L_49 - .L_48)
	.align		4
.L_48:
        /*0124*/ 	.word	index@(_Z23forward_input_to_hiddenPdS_S_S_)
        /*0128*/ 	.word	0x00000000
.L_49:


//--------------------- .nv.compat                --------------------------
	.section	.nv.compat,"",@"SHT_CUDA_COMPAT_INFO"
	.align	4
        /*0000*/ 	.byte	0x02, 0x09, 0x00, 0x00, 0x02, 0x02, 0x01, 0x00, 0x02, 0x05, 0x05, 0x00, 0x03, 0x07, 0x01, 0x01
        /*0010*/ 	.byte	0x02, 0x03, 0x00, 0x00, 0x02, 0x06, 0x01, 0x00, 0x04, 0x0b, 0x08, 0x00, 0x01, 0x00, 0x00, 0x00
        /*0020*/ 	.byte	0x00, 0x00, 0x00, 0x00


//--------------------- .nv.info._Z20update_hidden_biasesPdS_d --------------------------
	.section	.nv.info._Z20update_hidden_biasesPdS_d,"",@"SHT_CUDA_INFO"
	.sectionflags	@""
	.align	4


	//----- nvinfo : EIATTR_CUDA_API_VERSION
	.align		4
        /*0000*/ 	.byte	0x04, 0x37
        /*0002*/ 	.short	(.L_51 - .L_50)
.L_50:
        /*0004*/ 	.word	0x00000082


	//----- nvinfo : EIATTR_KPARAM_INFO
	.align		4
.L_51:
        /*0008*/ 	.byte	0x04, 0x17
        /*000a*/ 	.short	(.L_53 - .L_52)
.L_52:
        /*000c*/ 	.word	0x00000000
        /*0010*/ 	.short	0x0002
        /*0012*/ 	.short	0x0010
        /*0014*/ 	.byte	0x00, 0xf0, 0x21, 0x00


	//----- nvinfo : EIATTR_KPARAM_INFO
	.align		4
.L_53:
        /*0018*/ 	.byte	0x04, 0x17
        /*001a*/ 	.short	(.L_55 - .L_54)
.L_54:
        /*001c*/ 	.word	0x00000000
        /*0020*/ 	.short	0x0001
        /*0022*/ 	.short	0x0008
        /*0024*/ 	.byte	0x00, 0xf5, 0x21, 0x00


	//----- nvinfo : EIATTR_KPARAM_INFO
	.align		4
.L_55:
        /*0028*/ 	.byte	0x04, 0x17
        /*002a*/ 	.short	(.L_57 - .L_56)
.L_56:
        /*002c*/ 	.word	0x00000000
        /*0030*/ 	.short	0x0000
        /*0032*/ 	.short	0x0000
        /*0034*/ 	.byte	0x00, 0xf5, 0x21, 0x00


	//----- nvinfo : EIATTR_SPARSE_MMA_MASK
	.align		4
.L_57:
        /*0038*/ 	.byte	0x03, 0x50
        /*003a*/ 	.short	0x0000


	//----- nvinfo : EIATTR_MAXREG_COUNT
	.align		4
        /*003c*/ 	.byte	0x03, 0x1b
        /*003e*/ 	.short	0x00ff


	//----- nvinfo : EIATTR_MERCURY_ISA_VERSION
	.align		4
        /*0040*/ 	.byte	0x03, 0x5f
        /*0042*/ 	.short	0x0101


	//----- nvinfo : EIATTR_VRC_CTA_INIT_COUNT
	.align		4
        /*0044*/ 	.byte	0x02, 0x4a
	.zero		1
	.zero		1


	//----- nvinfo : EIATTR_EXIT_INSTR_OFFSETS
	.align		4
        /*0048*/ 	.byte	0x04, 0x1c
        /*004a*/ 	.short	(.L_59 - .L_58)


	//   ....[0]....
.L_58:
        /*004c*/ 	.word	0x00000060


	//   ....[1]....
        /*0050*/ 	.word	0x00000110


	//----- nvinfo : EIATTR_CBANK_PARAM_SIZE
	.align		4
.L_59:
        /*0054*/ 	.byte	0x03, 0x19
        /*0056*/ 	.short	0x0018


	//----- nvinfo : EIATTR_PARAM_CBANK
	.align		4
        /*0058*/ 	.byte	0x04, 0x0a
        /*005a*/ 	.short	(.L_61 - .L_60)
	.align		4
.L_60:
        /*005c*/ 	.word	index@(.nv.constant0._Z20update_hidden_biasesPdS_d)
        /*0060*/ 	.short	0x0380
        /*0062*/ 	.short	0x0018


	//----- nvinfo : EIATTR_SW_WAR
	.align		4
.L_61:
        /*0064*/ 	.byte	0x04, 0x36
        /*0066*/ 	.short	(.L_63 - .L_62)
.L_62:
        /*0068*/ 	.word	0x00000008
.L_63:


//--------------------- .nv.info._Z20update_output_biasesPdS_d --------------------------
	.section	.nv.info._Z20update_output_biasesPdS_d,"",@"SHT_CUDA_INFO"
	.sectionflags	@""
	.align	4


	//----- nvinfo : EIATTR_CUDA_API_VERSION
	.align		4
        /*0000*/ 	.byte	0x04, 0x37
        /*0002*/ 	.short	(.L_65 - .L_64)
.L_64:
        /*0004*/ 	.word	0x00000082


	//----- nvinfo : EIATTR_KPARAM_INFO
	.align		4
.L_65:
        /*0008*/ 	.byte	0x04, 0x17
        /*000a*/ 	.short	(.L_67 - .L_66)
.L_66:
        /*000c*/ 	.word	0x00000000
        /*0010*/ 	.short	0x0002
        /*0012*/ 	.short	0x0010
        /*0014*/ 	.byte	0x00, 0xf0, 0x21, 0x00


	//----- nvinfo : EIATTR_KPARAM_INFO
	.align		4
.L_67:
        /*0018*/ 	.byte	0x04, 0x17
        /*001a*/ 	.short	(.L_69 - .L_68)
.L_68:
        /*001c*/ 	.word	0x00000000
        /*0020*/ 	.short	0x0001
        /*0022*/ 	.short	0x0008
        /*0024*/ 	.byte	0x00, 0xf5, 0x21, 0x00


	//----- nvinfo : EIATTR_KPARAM_INFO
	.align		4
.L_69:
        /*0028*/ 	.byte	0x04, 0x17
        /*002a*/ 	.short	(.L_71 - .L_70)
.L_70:
        /*002c*/ 	.word	0x00000000
        /*0030*/ 	.short	0x0000
        /*0032*/ 	.short	0x0000
        /*0034*/ 	.byte	0x00, 0xf5, 0x21, 0x00


	//----- nvinfo : EIATTR_SPARSE_MMA_MASK
	.align		4
.L_71:
        /*0038*/ 	.byte	0x03, 0x50
        /*003a*/ 	.short	0x0000


	//----- nvinfo : EIATTR_MAXREG_COUNT
	.align		4
        /*003c*/ 	.byte	0x03, 0x1b
        /*003e*/ 	.short	0x00ff


	//----- nvinfo : EIATTR_MERCURY_ISA_VERSION
	.align		4
        /*0040*/ 	.byte	0x03, 0x5f
        /*0042*/ 	.short	0x0101


	//----- nvinfo : EIATTR_VRC_CTA_INIT_COUNT
	.align		4
        /*0044*/ 	.byte	0x02, 0x4a
	.zero		1
	.zero		1


	//----- nvinfo : EIATTR_EXIT_INSTR_OFFSETS
	.align		4
        /*0048*/ 	.byte	0x04, 0x1c
        /*004a*/ 	.short	(.L_73 - .L_72)


	//   ....[0]....
.L_72:
        /*004c*/ 	.word	0x00000060


	//   ....[1]....
        /*0050*/ 	.word	0x00000110


	//----- nvinfo : EIATTR_CBANK_PARAM_SIZE
	.align		4
.L_73:
        /*0054*/ 	.byte	0x03, 0x19
        /*0056*/ 	.short	0x0018


	//----- nvinfo : EIATTR_PARAM_CBANK
	.align		4
        /*0058*/ 	.byte	0x04, 0x0a
        /*005a*/ 	.short	(.L_75 - .L_74)
	.align		4
.L_74:
        /*005c*/ 	.word	index@(.nv.constant0._Z20update_output_biasesPdS_d)
        /*0060*/ 	.short	0x0380
        /*0062*/ 	.short	0x0018


	//----- nvinfo : EIATTR_SW_WAR
	.align		4
.L_75:
        /*0064*/ 	.byte	0x04, 0x36
        /*0066*/ 	.short	(.L_77 - .L_76)
.L_76:
        /*0068*/ 	.word	0x00000008
.L_77:


//--------------------- .nv.info._Z30update_weights_input_to_hiddenPdS_S_d --------------------------
	.section	.nv.info._Z30update_weights_input_to_hiddenPdS_S_d,"",@"SHT_CUDA_INFO"
	.sectionflags	@""
	.align	4


	//----- nvinfo : EIATTR_CUDA_API_VERSION
	.align		4
        /*0000*/ 	.byte	0x04, 0x37
        /*0002*/ 	.short	(.L_79 - .L_78)
.L_78:
        /*0004*/ 	.word	0x00000082


	//----- nvinfo : EIATTR_KPARAM_INFO
	.align		4
.L_79:
        /*0008*/ 	.byte	0x04, 0x17
        /*000a*/ 	.short	(.L_81 - .L_80)
.L_80:
        /*000c*/ 	.word	0x00000000
        /*0010*/ 	.short	0x0003
        /*0012*/ 	.short	0x0018
        /*0014*/ 	.byte	0x00, 0xf0, 0x21, 0x00


	//----- nvinfo : EIATTR_KPARAM_INFO
	.align		4
.L_81:
        /*0018*/ 	.byte	0x04, 0x17
        /*001a*/ 	.short	(.L_83 - .L_82)
.L_82:
        /*001c*/ 	.word	0x00000000
        /*0020*/ 	.short	0x0002
        /*0022*/ 	.short	0x0010
        /*0024*/ 	.byte	0x00, 0xf5, 0x21, 0x00


	//----- nvinfo : EIATTR_KPARAM_INFO
	.align		4
.L_83:
        /*0028*/ 	.byte	0x04, 0x17
        /*002a*/ 	.short	(.L_85 - .L_84)
.L_84:
        /*002c*/ 	.word	0x00000000
        /*0030*/ 	.short	0x0001
        /*0032*/ 	.short	0x0008
        /*0034*/ 	.byte	0x00, 0xf5, 0x21, 0x00


	//----- nvinfo : EIATTR_KPARAM_INFO
	.align		4
.L_85:
        /*0038*/ 	.byte	0x04, 0x17
        /*003a*/ 	.short	(.L_87 - .L_86)
.L_86:
        /*003c*/ 	.word	0x00000000
        /*0040*/ 	.short	0x0000
        /*0042*/ 	.short	0x0000
        /*0044*/ 	.byte	0x00, 0xf5, 0x21, 0x00


	//----- nvinfo : EIATTR_SPARSE_MMA_MASK
	.align		4
.L_87:
        /*0048*/ 	.byte	0x03, 0x50
        /*004a*/ 	.short	0x0000


	//----- nvinfo : EIATTR_MAXREG_COUNT
	.align		4
        /*004c*/ 	.byte	0x03, 0x1b
        /*004e*/ 	.short	0x00ff


	//----- nvinfo : EIATTR_MERCURY_ISA_VERSION
	.align		4
        /*0050*/ 	.byte	0x03, 0x5f
        /*0052*/ 	.short	0x0101


	//----- nvinfo : EIATTR_VRC_CTA_INIT_COUNT
	.align		4
        /*0054*/ 	.byte	0x02, 0x4a
	.zero		1
	.zero		1


	//----- nvinfo : EIATTR_EXIT_INSTR_OFFSETS
	.align		4
        /*0058*/ 	.byte	0x04, 0x1c
        /*005a*/ 	.short	(.L_89 - .L_88)


	//   ....[0]....
.L_88:
        /*005c*/ 	.word	0x000000b0


	//   ....[1]....
        /*0060*/ 	.word	0x000001b0


	//----- nvinfo : EIATTR_CBANK_PARAM_SIZE
	.align		4
.L_89:
        /*0064*/ 	.byte	0x03, 0x19
        /*0066*/ 	.short	0x0020


	//----- nvinfo : EIATTR_PARAM_CBANK
	.align		4
        /*0068*/ 	.byte	0x04, 0x0a
        /*006a*/ 	.short	(.L_91 - .L_90)
	.align		4
.L_90:
        /*006c*/ 	.word	index@(.nv.constant0._Z30update_weights_input_to_hiddenPdS_S_d)
        /*0070*/ 	.short	0x0380
        /*0072*/ 	.short	0x0020


	//----- nvinfo : EIATTR_SW_WAR
	.align		4
.L_91:
        /*0074*/ 	.byte	0x04, 0x36
        /*0076*/ 	.short	(.L_93 - .L_92)
.L_92:
        /*0078*/ 	.word	0x00000008
.L_93:


//--------------------- .nv.info._Z31update_weights_hidden_to_outputPdS_S_d --------------------------
	.section	.nv.info._Z31update_weights_hidden_to_outputPdS_S_d,"",@"SHT_CUDA_INFO"
	.sectionflags	@""
	.align	4


	//----- nvinfo : EIATTR_CUDA_API_VERSION
	.align		4
        /*0000*/ 	.byte	0x04, 0x37
        /*0002*/ 	.short	(.L_95 - .L_94)
.L_94:
        /*0004*/ 	.word	0x00000082


	//----- nvinfo : EIATTR_KPARAM_INFO
	.align		4
.L_95:
        /*0008*/ 	.byte	0x04, 0x17
        /*000a*/ 	.short	(.L_97 - .L_96)
.L_96:
        /*000c*/ 	.word	0x00000000
        /*0010*/ 	.short	0x0003
        /*0012*/ 	.short	0x0018
        /*0014*/ 	.byte	0x00, 0xf0, 0x21, 0x00


	//----- nvinfo : EIATTR_KPARAM_INFO
	.align		4
.L_97:
        /*0018*/ 	.byte	0x04, 0x17
        /*001a*/ 	.short	(.L_99 - .L_98)
.L_98:
        /*001c*/ 	.word	0x00000000
        /*0020*/ 	.short	0x0002
        /*0022*/ 	.short	0x0010
        /*0024*/ 	.byte	0x00, 0xf5, 0x21, 0x00


	//----- nvinfo : EIATTR_KPARAM_INFO
	.align		4
.L_99:
        /*0028*/ 	.byte	0x04, 0x17
        /*002a*/ 	.short	(.L_101 - .L_100)
.L_100:
        /*002c*/ 	.word	0x00000000
        /*0030*/ 	.short	0x0001
        /*0032*/ 	.short	0x0008
        /*0034*/ 	.byte	0x00, 0xf5, 0x21, 0x00


	//----- nvinfo : EIATTR_KPARAM_INFO
	.align		4
.L_101:
        /*0038*/ 	.byte	0x04, 0x17
        /*003a*/ 	.short	(.L_103 - .L_102)
.L_102:
        /*003c*/ 	.word	0x00000000
        /*0040*/ 	.short	0x0000
        /*0042*/ 	.short	0x0000
        /*0044*/ 	.byte	0x00, 0xf5, 0x21, 0x00


	//----- nvinfo : EIATTR_SPARSE_MMA_MASK
	.align		4
.L_103:
        /*0048*/ 	.byte	0x03, 0x50
        /*004a*/ 	.short	0x0000


	//----- nvinfo : EIATTR_MAXREG_COUNT
	.align		4
        /*004c*/ 	.byte	0x03, 0x1b
        /*004e*/ 	.short	0x00ff


	//----- nvinfo : EIATTR_MERCURY_ISA_VERSION
	.align		4
        /*0050*/ 	.byte	0x03, 0x5f
        /*0052*/ 	.short	0x0101


	//----- nvinfo : EIATTR_VRC_CTA_INIT_COUNT
	.align		4
        /*0054*/ 	.byte	0x02, 0x4a
	.zero		1
	.zero		1


	//----- nvinfo : EIATTR_EXIT_INSTR_OFFSETS
	.align		4
        /*0058*/ 	.byte	0x04, 0x1c
        /*005a*/ 	.short	(.L_105 - .L_104)


	//   ....[0]....
.L_104:
        /*005c*/ 	.word	0x000000b0


	//   ....[1]....
        /*0060*/ 	.word	0x000001b0


	//----- nvinfo : EIATTR_CBANK_PARAM_SIZE
	.align		4
.L_105:
        /*0064*/ 	.byte	0x03, 0x19
        /*0066*/ 	.short	0x0020


	//----- nvinfo : EIATTR_PARAM_CBANK
	.align		4
        /*0068*/ 	.byte	0x04, 0x0a
        /*006a*/ 	.short	(.L_107 - .L_106)
	.align		4
.L_106:
        /*006c*/ 	.word	index@(.nv.constant0._Z31update_weights_hidden_to_outputPdS_S_d)
        /*0070*/ 	.short	0x0380
        /*0072*/ 	.short	0x0020


	//----- nvinfo : EIATTR_SW_WAR
	.align		4
.L_107:
        /*0074*/ 	.byte	0x04, 0x36
        /*0076*/ 	.short	(.L_109 - .L_108)
.L_108:
        /*0078*/ 	.word	0x00000008
.L_109:


//--------------------- .nv.info._Z21compute_hidden_deltasPdS_S_S_ --------------------------
	.section	.nv.info._Z21compute_hidden_deltasPdS_S_S_,"",@"SHT_CUDA_INFO"
	.sectionflags	@""
	.align	4


	//----- nvinfo : EIATTR_CUDA_API_VERSION
	.align		4
        /*0000*/ 	.byte	0x04, 0x37
        /*0002*/ 	.short	(.L_111 - .L_110)
.L_110:
        /*0004*/ 	.word	0x00000082


	//----- nvinfo : EIATTR_KPARAM_INFO
	.align		4
.L_111:
        /*0008*/ 	.byte	0x04, 0x17
        /*000a*/ 	.short	(.L_113 - .L_112)
.L_112:
        /*000c*/ 	.word	0x00000000
        /*0010*/ 	.short	0x0003
        /*0012*/ 	.short	0x0018
        /*0014*/ 	.byte	0x00, 0xf5, 0x21, 0x00


	//----- nvinfo : EIATTR_KPARAM_INFO
	.align		4
.L_113:
        /*0018*/ 	.byte	0x04, 0x17
        /*001a*/ 	.short	(.L_115 - .L_114)
.L_114:
        /*001c*/ 	.word	0x00000000
        /*0020*/ 	.short	0x0002
        /*0022*/ 	.short	0x0010
        /*0024*/ 	.byte	0x00, 0xf5, 0x21, 0x00


	//----- nvinfo : EIATTR_KPARAM_INFO
	.align		4
.L_115:
        /*0028*/ 	.byte	0x04, 0x17
        /*002a*/ 	.short	(.L_117 - .L_116)
.L_116:
        /*002c*/ 	.word	0x00000000
        /*0030*/ 	.short	0x0001
        /*0032*/ 	.short	0x0008
        /*0034*/ 	.byte	0x00, 0xf5, 0x21, 0x00


	//----- nvinfo : EIATTR_KPARAM_INFO
	.align		4
.L_117:
        /*0038*/ 	.byte	0x04, 0x17
        /*003a*/ 	.short	(.L_119 - .L_118)
.L_118:
        /*003c*/ 	.word	0x00000000
        /*0040*/ 	.short	0x0000
        /*0042*/ 	.short	0x0000
        /*0044*/ 	.byte	0x00, 0xf5, 0x21, 0x00


	//----- nvinfo : EIATTR_SPARSE_MMA_MASK
	.align		4
.L_119:
        /*0048*/ 	.byte	0x03, 0x50
        /*004a*/ 	.short	0x0000


	//----- nvinfo : EIATTR_MAXREG_COUNT
	.align		4
        /*004c*/ 	.byte	0x03, 0x1b
        /*004e*/ 	.short	0x00ff


	//----- nvinfo : EIATTR_MERCURY_ISA_VERSION
	.align		4
        /*0050*/ 	.byte	0x03, 0x5f
        /*0052*/ 	.short	0x0101


	//----- nvinfo : EIATTR_VRC_CTA_INIT_COUNT
	.align		4
        /*0054*/ 	.byte	0x02, 0x4a
	.zero		1
	.zero		1


	//----- nvinfo : EIATTR_EXIT_INSTR_OFFSETS
	.align		4
        /*0058*/ 	.byte	0x04, 0x1c
        /*005a*/ 	.short	(.L_121 - .L_120)


	//   ....[0]....
.L_120:
        /*005c*/ 	.word	0x00000060


	//   ....[1]....
        /*0060*/ 	.word	0x00000340


	//----- nvinfo : EIATTR_CBANK_PARAM_SIZE
	.align		4
.L_121:
        /*0064*/ 	.byte	0x03, 0x19
        /*0066*/ 	.short	0x0020


	//----- nvinfo : EIATTR_PARAM_CBANK
	.align		4
        /*0068*/ 	.byte	0x04, 0x0a
        /*006a*/ 	.short	(.L_123 - .L_122)
	.align		4
.L_122:
        /*006c*/ 	.word	index@(.nv.constant0._Z21compute_hidden_deltasPdS_S_S_)
        /*0070*/ 	.short	0x0380
        /*0072*/ 	.short	0x0020


	//----- nvinfo : EIATTR_SW_WAR
	.align		4
.L_123:
        /*0074*/ 	.byte	0x04, 0x36
        /*0076*/ 	.short	(.L_125 - .L_124)
.L_124:
        /*0078*/ 	.word	0x00000008
.L_125:


//--------------------- .nv.info._Z21compute_output_deltasPdS_S_ --------------------------
	.section	.nv.info._Z21compute_output_deltasPdS_S_,"",@"SHT_CUDA_INFO"
	.sectionflags	@""
	.align	4


	//----- nvinfo : EIATTR_CUDA_API_VERSION
	.align		4
        /*0000*/ 	.byte	0x04, 0x37
        /*0002*/ 	.short	(.L_127 - .L_126)
.L_126:
        /*0004*/ 	.word	0x00000082


	//----- nvinfo : EIATTR_KPARAM_INFO
	.align		4
.L_127:
        /*0008*/ 	.byte	0x04, 0x17
        /*000a*/ 	.short	(.L_129 - .L_128)
.L_128:
        /*000c*/ 	.word	0x00000000
        /*0010*/ 	.short	0x0002
        /*0012*/ 	.short	0x0010
        /*0014*/ 	.byte	0x00, 0xf5, 0x21, 0x00


	//----- nvinfo : EIATTR_KPARAM_INFO
	.align		4
.L_129:
        /*0018*/ 	.byte	0x04, 0x17
        /*001a*/ 	.short	(.L_131 - .L_130)
.L_130:
        /*001c*/ 	.word	0x00000000
        /*0020*/ 	.short	0x0001
        /*0022*/ 	.short	0x0008
        /*0024*/ 	.byte	0x00, 0xf5, 0x21, 0x00


	//----- nvinfo : EIATTR_KPARAM_INFO
	.align		4
.L_131:
        /*0028*/ 	.byte	0x04, 0x17
        /*002a*/ 	.short	(.L_133 - .L_132)
.L_132:
        /*002c*/ 	.word	0x00000000
        /*0030*/ 	.short	0x0000
        /*0032*/ 	.short	0x0000
        /*0034*/ 	.byte	0x00, 0xf5, 0x21, 0x00


	//----- nvinfo : EIATTR_SPARSE_MMA_MASK
	.align		4
.L_133:
        /*0038*/ 	.byte	0x03, 0x50
        /*003a*/ 	.short	0x0000


	//----- nvinfo : EIATTR_MAXREG_COUNT
	.align		4
        /*003c*/ 	.byte	0x03, 0x1b
        /*003e*/ 	.short	0x00ff


	//----- nvinfo : EIATTR_MERCURY_ISA_VERSION
	.align		4
        /*0040*/ 	.byte	0x03, 0x5f
        /*0042*/ 	.short	0x0101


	//----- nvinfo : EIATTR_VRC_CTA_INIT_COUNT
	.align		4
        /*0044*/ 	.byte	0x02, 0x4a
	.zero		1
	.zero		1


	//----- nvinfo : EIATTR_EXIT_INSTR_OFFSETS
	.align		4
        /*0048*/ 	.byte	0x04, 0x1c
        /*004a*/ 	.short	(.L_135 - .L_134)


	//   ....[0]....
.L_134:
        /*004c*/ 	.word	0x00000060


	//   ....[1]....
        /*0050*/ 	.word	0x00000150


	//----- nvinfo : EIATTR_CBANK_PARAM_SIZE
	.align		4
.L_135:
        /*0054*/ 	.byte	0x03, 0x19
        /*0056*/ 	.short	0x0018


	//----- nvinfo : EIATTR_PARAM_CBANK
	.align		4
        /*0058*/ 	.byte	0x04, 0x0a
        /*005a*/ 	.short	(.L_137 - .L_136)
	.align		4
.L_136:
        /*005c*/ 	.word	index@(.nv.constant0._Z21compute_output_deltasPdS_S_)
        /*0060*/ 	.short	0x0380
        /*0062*/ 	.short	0x0018


	//----- nvinfo : EIATTR_SW_WAR
	.align		4
.L_137:
        /*0064*/ 	.byte	0x04, 0x36
        /*0066*/ 	.short	(.L_139 - .L_138)
.L_138:
        /*0068*/ 	.word	0x00000008
.L_139:


//--------------------- .nv.info._Z24forward_hidden_to_outputPdS_S_S_ --------------------------
	.section	.nv.info._Z24forward_hidden_to_outputPdS_S_S_,"",@"SHT_CUDA_INFO"
	.sectionflags	@""
	.align	4


	//----- nvinfo : EIATTR_CUDA_API_VERSION
	.align		4
        /*0000*/ 	.byte	0x04, 0x37
        /*0002*/ 	.short	(.L_141 - .L_140)
.L_140:
        /*0004*/ 	.word	0x00000082


	//----- nvinfo : EIATTR_KPARAM_INFO
	.align		4
.L_141:
        /*0008*/ 	.byte	0x04, 0x17
        /*000a*/ 	.short	(.L_143 - .L_142)
.L_142:
        /*000c*/ 	.word	0x00000000
        /*0010*/ 	.short	0x0003
        /*0012*/ 	.short	0x0018
        /*0014*/ 	.byte	0x00, 0xf5, 0x21, 0x00


	//----- nvinfo : EIATTR_KPARAM_INFO
	.align		4
.L_143:
        /*0018*/ 	.byte	0x04, 0x17
        /*001a*/ 	.short	(.L_145 - .L_144)
.L_144:
        /*001c*/ 	.word	0x00000000
        /*0020*/ 	.short	0x0002
        /*0022*/ 	.short	0x0010
        /*0024*/ 	.byte	0x00, 0xf5, 0x21, 0x00


	//----- nvinfo : EIATTR_KPARAM_INFO
	.align		4
.L_145:
        /*0028*/ 	.byte	0x04, 0x17
        /*002a*/ 	.short	(.L_147 - .L_146)
.L_146:
        /*002c*/ 	.word	0x00000000
        /*0030*/ 	.short	0x0001
        /*0032*/ 	.short	0x0008
        /*0034*/ 	.byte	0x00, 0xf5, 0x21, 0x00


	//----- nvinfo : EIATTR_KPARAM_INFO
	.align		4
.L_147:
        /*0038*/ 	.byte	0x04, 0x17
        /*003a*/ 	.short	(.L_149 - .L_148)
.L_148:
        /*003c*/ 	.word	0x00000000
        /*0040*/ 	.short	0x0000
        /*0042*/ 	.short	0x0000
        /*0044*/ 	.byte	0x00, 0xf5, 0x21, 0x00


	//----- nvinfo : EIATTR_SPARSE_MMA_MASK
	.align		4
.L_149:
        /*0048*/ 	.byte	0x03, 0x50
        /*004a*/ 	.short	0x0000


	//----- nvinfo : EIATTR_MAXREG_COUNT
	.align		4
        /*004c*/ 	.byte	0x03, 0x1b
        /*004e*/ 	.short	0x00ff


	//----- nvinfo : EIATTR_MERCURY_ISA_VERSION
	.align		4
        /*0050*/ 	.byte	0x03, 0x5f
        /*0052*/ 	.short	0x0101


	//----- nvinfo : EIATTR_VRC_CTA_INIT_COUNT
	.align		4
        /*0054*/ 	.byte	0x02, 0x4a
	.zero		1
	.zero		1


	//----- nvinfo : EIATTR_EXIT_INSTR_OFFSETS
	.align		4
        /*0058*/ 	.byte	0x04, 0x1c
        /*005a*/ 	.short	(.L_151 - .L_150)


	//   ....[0]....
.L_150:
        /*005c*/ 	.word	0x00000060


	//   ....[1]....
        /*0060*/ 	.word	0x000009f0


	//----- nvinfo : EIATTR_CRS_STACK_SIZE
	.align		4
.L_151:
        /*0064*/ 	.byte	0x04, 0x1e
        /*0066*/ 	.short	(.L_153 - .L_152)
.L_152:
        /*0068*/ 	.word	0x00000000


	//----- nvinfo : EIATTR_CBANK_PARAM_SIZE
	.align		4
.L_153:
        /*006c*/ 	.byte	0x03, 0x19
        /*006e*/ 	.short	0x0020


	//----- nvinfo : EIATTR_PARAM_CBANK
	.align		4
        /*0070*/ 	.byte	0x04, 0x0a
        /*0072*/ 	.short	(.L_155 - .L_154)
	.align		4
.L_154:
        /*0074*/ 	.word	index@(.nv.constant0._Z24forward_hidden_to_outputPdS_S_S_)
        /*0078*/ 	.short	0x0380
        /*007a*/ 	.short	0x0020


	//----- nvinfo : EIATTR_SW_WAR
	.align		4
.L_155:
        /*007c*/ 	.byte	0x04, 0x36
        /*007e*/ 	.short	(.L_157 - .L_156)
.L_156:
        /*0080*/ 	.word	0x00000008
.L_157:


//--------------------- .nv.info._Z23forward_input_to_hiddenPdS_S_S_ --------------------------
	.section	.nv.info._Z23forward_input_to_hiddenPdS_S_S_,"",@"SHT_CUDA_INFO"
	.sectionflags	@""
	.align	4


	//----- nvinfo : EIATTR_CUDA_API_VERSION
	.align		4
        /*0000*/ 	.byte	0x04, 0x37
        /*0002*/ 	.short	(.L_159 - .L_158)
.L_158:
        /*0004*/ 	.word	0x00000082


	//----- nvinfo : EIATTR_KPARAM_INFO
	.align		4
.L_159:
        /*0008*/ 	.byte	0x04, 0x17
        /*000a*/ 	.short	(.L_161 - .L_160)
.L_160:
        /*000c*/ 	.word	0x00000000
        /*0010*/ 	.short	0x0003
        /*0012*/ 	.short	0x0018
        /*0014*/ 	.byte	0x00, 0xf5, 0x21, 0x00


	//----- nvinfo : EIATTR_KPARAM_INFO
	.align		4
.L_161:
        /*0018*/ 	.byte	0x04, 0x17
        /*001a*/ 	.short	(.L_163 - .L_162)
.L_162:
        /*001c*/ 	.word	0x00000000
        /*0020*/ 	.short	0x0002
        /*0022*/ 	.short	0x0010
        /*0024*/ 	.byte	0x00, 0xf5, 0x21, 0x00


	//----- nvinfo : EIATTR_KPARAM_INFO
	.align		4
.L_163:
        /*0028*/ 	.byte	0x04, 0x17
        /*002a*/ 	.short	(.L_165 - .L_164)
.L_164:
        /*002c*/ 	.word	0x00000000
        /*0030*/ 	.short	0x0001
        /*0032*/ 	.short	0x0008
        /*0034*/ 	.byte	0x00, 0xf5, 0x21, 0x00


	//----- nvinfo : EIATTR_KPARAM_INFO
	.align		4
.L_165:
        /*0038*/ 	.byte	0x04, 0x17
        /*003a*/ 	.short	(.L_167 - .L_166)
.L_166:
        /*003c*/ 	.word	0x00000000
        /*0040*/ 	.short	0x0000
        /*0042*/ 	.short	0x0000
        /*0044*/ 	.byte	0x00, 0xf5, 0x21, 0x00


	//----- nvinfo : EIATTR_SPARSE_MMA_MASK
	.align		4
.L_167:
        /*0048*/ 	.byte	0x03, 0x50
        /*004a*/ 	.short	0x0000


	//----- nvinfo : EIATTR_MAXREG_COUNT
	.align		4
        /*004c*/ 	.byte	0x03, 0x1b
        /*004e*/ 	.short	0x00ff


	//----- nvinfo : EIATTR_MERCURY_ISA_VERSION
	.align		4
        /*0050*/ 	.byte	0x03, 0x5f
        /*0052*/ 	.short	0x0101


	//----- nvinfo : EIATTR_VRC_CTA_INIT_COUNT
	.align		4
        /*0054*/ 	.byte	0x02, 0x4a
	.zero		1
	.zero		1


	//----- nvinfo : EIATTR_EXIT_INSTR_OFFSETS
	.align		4
        /*0058*/ 	.byte	0x04, 0x1c
        /*005a*/ 	.short	(.L_169 - .L_168)


	//   ....[0]....
.L_168:
        /*005c*/ 	.word	0x00000060


	//   ....[1]....
        /*0060*/ 	.word	0x000005a0


	//----- nvinfo : EIATTR_CBANK_PARAM_SIZE
	.align		4
.L_169:
        /*0064*/ 	.byte	0x03, 0x19
        /*0066*/ 	.short	0x0020


	//----- nvinfo : EIATTR_PARAM_CBANK
	.align		4
        /*0068*/ 	.byte	0x04, 0x0a
        /*006a*/ 	.short	(.L_171 - .L_170)
	.align		4
.L_170:
        /*006c*/ 	.word	index@(.nv.constant0._Z23forward_input_to_hiddenPdS_S_S_)
        /*0070*/ 	.short	0x0380
        /*0072*/ 	.short	0x0020


	//----- nvinfo : EIATTR_SW_WAR
	.align		4
.L_171:
        /*0074*/ 	.byte	0x04, 0x36
        /*0076*/ 	.short	(.L_173 - .L_172)
.L_172:
        /*0078*/ 	.word	0x00000008
.L_173:


//--------------------- .nv.callgraph             --------------------------
	.section	.nv.callgraph,"",@"SHT_CUDA_CALLGRAPH"
	.align	4
	.sectionentsize	8
	.align		4
        /*0000*/ 	.word	0x00000000
	.align		4
        /*0004*/ 	.word	0xffffffff
	.align		4
        /*0008*/ 	.word	0x00000000
	.align		4
        /*000c*/ 	.word	0xfffffffe
	.align		4
        /*0010*/ 	.word	0x00000000
	.align		4
        /*0014*/ 	.word	0xfffffffd
	.align		4
        /*0018*/ 	.word	0x00000000
	.align		4
        /*001c*/ 	.word	0xfffffffc


//--------------------- .text._Z20update_hidden_biasesPdS_d --------------------------
	.section	.text._Z20update_hidden_biasesPdS_d,"ax",@progbits
	.align	128
        .global         _Z20update_hidden_biasesPdS_d
        .type           _Z20update_hidden_biasesPdS_d,@function
        .size           _Z20update_hidden_biasesPdS_d,(.L_x_19 - _Z20update_hidden_biasesPdS_d)
        .other          _Z20update_hidden_biasesPdS_d,@"STO_CUDA_ENTRY STV_DEFAULT"
_Z20update_hidden_biasesPdS_d:
.text._Z20update_hidden_biasesPdS_d:
[----:B------:R-:W-:Y:S01]  /*0000*/  LDC R1, c[0x0][0x37c] ;  /* 0x0000df00ff017b82 */ /* 0x000fe20000000800 */
[----:B------:R-:W0:Y:S07]  /*0010*/  S2R R0, SR_TID.X ;  /* 0x0000000000007919 */ /* 0x000e2e0000002100 */
[----:B------:R-:W0:Y:S08]  /*0020*/  S2UR UR4, SR_CTAID.X ;  /* 0x00000000000479c3 */ /* 0x000e300000002500 */
[----:B------:R-:W0:Y:S02]  /*0030*/  LDC R7, c[0x0][0x360] ;  /* 0x0000d800ff077b82 */ /* 0x000e240000000800 */
[----:B0-----:R-:W-:-:S05]  /*0040*/  IMAD R7, R7, UR4, R0 ;  /* 0x0000000407077c24 */ /* 0x001fca000f8e0200 */
[----:B------:R-:W-:-:S13]  /*0050*/  ISETP.GT.AND P0, PT, R7, 0xff, PT ;  /* 0x000000ff0700780c */ /* 0x000fda0003f04270 */
[----:B------:R-:W-:Y:S05]  /*0060*/  @P0 EXIT ;  /* 0x000000000000094d */ /* 0x000fea0003800000 */
[----:B------:R-:W0:Y:S01]  /*0070*/  LDC.64 R2, c[0x0][0x388] ;  /* 0x0000e200ff027b82 */ /* 0x000e220000000a00 */
[----:B------:R-:W1:Y:S01]  /*0080*/  LDCU.64 UR4, c[0x0][0x358] ;  /* 0x00006b00ff0477ac */ /* 0x000e620008000a00 */
[----:B------:R-:W2:Y:S06]  /*0090*/  LDCU.64 UR6, c[0x0][0x390] ;  /* 0x00007200ff0677ac */ /* 0x000eac0008000a00 */
[----:B------:R-:W3:Y:S01]  /*00a0*/  LDC.64 R4, c[0x0][0x380] ;  /* 0x0000e000ff047b82 */ /* 0x000ee20000000a00 */
[----:B0-----:R-:W-:-:S06]  /*00b0*/  IMAD.WIDE R2, R7, 0x8, R2 ;  /* 0x0000000807027825 */ /* 0x001fcc00078e0202 */
[----:B-1----:R-:W2:Y:S01]  /*00c0*/  LDG.E.64 R2, desc[UR4][R2.64] ;  /* 0x0000000402027981 */ /* 0x002ea2000c1e1b00 */
[----:B---3--:R-:W-:-:S05]  /*00d0*/  IMAD.WIDE R4, R7, 0x8, R4 ;  /* 0x0000000807047825 */ /* 0x008fca00078e0204 */
[----:B------:R-:W2:Y:S02]  /*00e0*/  LDG.E.64 R6, desc[UR4][R4.64] ;  /* 0x0000000404067981 */ /* 0x000ea4000c1e1b00 */
[----:B--2---:R-:W-:-:S07]  /*00f0*/  DFMA R6, -R2, UR6, R6 ;  /* 0x0000000602067c2b */ /* 0x004fce0008000106 */
[----:B------:R-:W-:Y:S01]  /*0100*/  STG.E.64 desc[UR4][R4.64], R6 ;  /* 0x0000000604007986 */ /* 0x000fe2000c101b04 */
[----:B------:R-:W-:Y:S05]  /*0110*/  EXIT ;  /* 0x000000000000794d */ /* 0x000fea0003800000 */
.L_x_0:
[----:B------:R-:W-:-:S00]  /*0120*/  BRA `(.L_x_0) ;  /* 0xfffffffc00fc7947 */ /* 0x000fc0000383ffff */
[----:B------:R-:W-:-:S00]  /*0130*/  NOP ;  /* 0x0000000000007918 */ /* 0x000fc00000000000 */
        /* <DEDUP_REMOVED lines=12> */
.L_x_19:


//--------------------- .text._Z20update_output_biasesPdS_d --------------------------
	.section	.text._Z20update_output_biasesPdS_d,"ax",@progbits
	.align	128
        .global         _Z20update_output_biasesPdS_d
        .type           _Z20update_output_biasesPdS_d,@function
        .size           _Z20update_output_biasesPdS_d,(.L_x_20 - _Z20update_output_biasesPdS_d)
        .other          _Z20update_output_biasesPdS_d,@"STO_CUDA_ENTRY STV_DEFAULT"
_Z20update_output_biasesPdS_d:
.text._Z20update_output_biasesPdS_d:
        /* <DEDUP_REMOVED lines=18> */
.L_x_1:
        /* <DEDUP_REMOVED lines=14> */
.L_x_20:


//--------------------- .text._Z30update_weights_input_to_hiddenPdS_S_d --------------------------
	.section	.text._Z30update_weights_input_to_hiddenPdS_S_d,"ax",@progbits
	.align	128
        .global         _Z30update_weights_input_to_hiddenPdS_S_d
        .type           _Z30update_weights_input_to_hiddenPdS_S_d,@function
        .size           _Z30update_weights_input_to_hiddenPdS_S_d,(.L_x_21 - _Z30update_weights_input_to_hiddenPdS_S_d)
        .other          _Z30update_weights_input_to_hiddenPdS_S_d,@"STO_CUDA_ENTRY STV_DEFAULT"
_Z30update_weights_input_to_hiddenPdS_S_d:
.text._Z30update_weights_input_to_hiddenPdS_S_d:
[----:B------:R-:W-:Y:S01]  /*0000*/  LDC R1, c[0x0][0x37c] ;  /* 0x0000df00ff017b82 */ /* 0x000fe20000000800 */
[----:B------:R-:W0:Y:S07]  /*0010*/  S2R R3, SR_TID.X ;  /* 0x0000000000037919 */ /* 0x000e2e0000002100 */
[----:B------:R-:W1:Y:S01]  /*0020*/  LDC R5, c[0x0][0x364] ;  /* 0x0000d900ff057b82 */ /* 0x000e620000000800 */
[----:B------:R-:W1:Y:S07]  /*0030*/  S2R R2, SR_TID.Y ;  /* 0x0000000000027919 */ /* 0x000e6e0000002200 */
[----:B------:R-:W0:Y:S08]  /*0040*/  S2UR UR5, SR_CTAID.X ;  /* 0x00000000000579c3 */ /* 0x000e300000002500 */
[----:B------:R-:W0:Y:S08]  /*0050*/  LDC R0, c[0x0][0x360] ;  /* 0x0000d800ff007b82 */ /* 0x000e300000000800 */
[----:B------:R-:W1:Y:S01]  /*0060*/  S2UR UR4, SR_CTAID.Y ;  /* 0x00000000000479c3 */ /* 0x000e620000002600 */
[----:B0-----:R-:W-:-:S05]  /*0070*/  IMAD R0, R0, UR5, R3 ;  /* 0x0000000500007c24 */ /* 0x001fca000f8e0203 */
[----:B------:R-:W-:Y:S01]  /*0080*/  ISETP.GT.AND P0, PT, R0, 0xff, PT ;  /* 0x000000ff0000780c */ /* 0x000fe20003f04270 */
[----:B-1----:R-:W-:-:S05]  /*0090*/  IMAD R5, R5, UR4, R2 ;  /* 0x0000000405057c24 */ /* 0x002fca000f8e0202 */
[----:B------:R-:W-:-:S13]  /*00a0*/  ISETP.GT.U32.OR P0, PT, R5, 0x30f, P0 ;  /* 0x0000030f0500780c */ /* 0x000fda0000704470 */
[----:B------:R-:W-:Y:S05]  /*00b0*/  @P0 EXIT ;  /* 0x000000000000094d */ /* 0x000fea0003800000 */
[----:B------:R-:W0:Y:S01]  /*00c0*/  LDC.64 R2, c[0x0][0x388] ;  /* 0x0000e200ff027b82 */ /* 0x000e220000000a00 */
[----:B------:R-:W1:Y:S01]  /*00d0*/  LDCU.64 UR4, c[0x0][0x358] ;  /* 0x00006b00ff0477ac */ /* 0x000e620008000a00 */
[----:B------:R-:W-:-:S06]  /*00e0*/  LEA R11, R5, R0, 0x8 ;  /* 0x00000000050b7211 */ /* 0x000fcc00078e40ff */
[----:B------:R-:W2:Y:S08]  /*00f0*/  LDC.64 R6, c[0x0][0x390] ;  /* 0x0000e400ff067b82 */ /* 0x000eb00000000a00 */
[----:B------:R-:W3:Y:S01]  /*0100*/  LDC.64 R8, c[0x0][0x380] ;  /* 0x0000e000ff087b82 */ /* 0x000ee20000000a00 */
[----:B0-----:R-:W-:-:S06]  /*0110*/  IMAD.WIDE R2, R0, 0x8, R2 ;  /* 0x0000000800027825 */ /* 0x001fcc00078e0202 */
[----:B-1----:R-:W4:Y:S01]  /*0120*/  LDG.E.64 R2, desc[UR4][R2.64] ;  /* 0x0000000402027981 */ /* 0x002f22000c1e1b00 */
[----:B--2---:R-:W-:Y:S02]  /*0130*/  IMAD.WIDE.U32 R6, R5, 0x8, R6 ;  /* 0x0000000805067825 */ /* 0x004fe400078e0006 */
[----:B------:R-:W4:Y:S04]  /*0140*/  LDC.64 R4, c[0x0][0x398] ;  /* 0x0000e600ff047b82 */ /* 0x000f280000000a00 */
[----:B------:R-:W2:Y:S01]  /*0150*/  LDG.E.64 R6, desc[UR4][R6.64] ;  /* 0x0000000406067981 */ /* 0x000ea2000c1e1b00 */
[----:B---3--:R-:W-:-:S05]  /*0160*/  IMAD.WIDE R8, R11, 0x8, R8 ;  /* 0x000000080b087825 */ /* 0x008fca00078e0208 */
[----:B------:R-:W2:Y:S01]  /*0170*/  LDG.E.64 R10, desc[UR4][R8.64] ;  /* 0x00000004080a7981 */ /* 0x000ea2000c1e1b00 */
[----:B----4-:R-:W-:-:S08]  /*0180*/  DMUL R4, R2, R4 ;  /* 0x0000000402047228 */ /* 0x010fd00000000000 */
[----:B--2---:R-:W-:-:S07]  /*0190*/  DFMA R4, -R4, R6, R10 ;  /* 0x000000060404722b */ /* 0x004fce000000010a */
[----:B------:R-:W-:Y:S01]  /*01a0*/  STG.E.64 desc[UR4][R8.64], R4 ;  /* 0x0000000408007986 */ /* 0x000fe2000c101b04 */
[----:B------:R-:W-:Y:S05]  /*01b0*/  EXIT ;  /* 0x000000000000794d */ /* 0x000fea0003800000 */
.L_x_2:
        /* <DEDUP_REMOVED lines=12> */
.L_x_21:


//--------------------- .text._Z31update_weights_hidden_to_outputPdS_S_d --------------------------
	.section	.text._Z31update_weights_hidden_to_outputPdS_S_d,"ax",@progbits
	.align	128
        .global         _Z31update_weights_hidden_to_outputPdS_S_d
        .type           _Z31update_weights_hidden_to_outputPdS_S_d,@function
        .size           _Z31update_weights_hidden_to_outputPdS_S_d,(.L_x_22 - _Z31update_weights_hidden_to_outputPdS_S_d)
        .other          _Z31update_weights_hidden_to_outputPdS_S_d,@"STO_CUDA_ENTRY STV_DEFAULT"
_Z31update_weights_hidden_to_outputPdS_S_d:
.text._Z31update_weights_hidden_to_outputPdS_S_d:
        /* <DEDUP_REMOVED lines=14> */
[----:B------:R-:W-:-:S06]  /*00e0*/  IMAD R11, R5, 0xa, R0 ;  /* 0x0000000a050b7824 */ /* 0x000fcc00078e0200 */
        /* <DEDUP_REMOVED lines=13> */
.L_x_3:
        /* <DEDUP_REMOVED lines=12> */
.L_x_22:


//--------------------- .text._Z21compute_hidden_deltasPdS_S_S_ --------------------------
	.section	.text._Z21compute_hidden_deltasPdS_S_S_,"ax",@progbits
	.align	128
        .global         _Z21compute_hidden_deltasPdS_S_S_
        .type           _Z21compute_hidden_deltasPdS_S_S_,@function
        .size           _Z21compute_hidden_deltasPdS_S_S_,(.L_x_23 - _Z21compute_hidden_deltasPdS_S_S_)
        .other          _Z21compute_hidden_deltasPdS_S_S_,@"STO_CUDA_ENTRY STV_DEFAULT"
_Z21compute_hidden_deltasPdS_S_S_:
.text._Z21compute_hidden_deltasPdS_S_S_:
        /* <DEDUP_REMOVED lines=9> */
[----:B------:R-:W-:-:S06]  /*0090*/  IMAD R7, R0, 0xa, RZ ;  /* 0x0000000a00077824 */ /* 0x000fcc00078e02ff */
[----:B------:R-:W2:Y:S01]  /*00a0*/  LDC.64 R4, c[0x0][0x380] ;  /* 0x0000e000ff047b82 */ /* 0x000ea20000000a00 */
[----:B0-----:R-:W-:-:S05]  /*00b0*/  IMAD.WIDE R2, R7, 0x8, R2 ;  /* 0x0000000807027825 */ /* 0x001fca00078e0202 */
[----:B-1----:R-:W3:Y:S04]  /*00c0*/  LDG.E.64 R16, desc[UR4][R2.64] ;  /* 0x0000000402107981 */ /* 0x002ee8000c1e1b00 */
[----:B--2---:R-:W3:Y:S04]  /*00d0*/  LDG.E.64 R14, desc[UR4][R4.64] ;  /* 0x00000004040e7981 */ /* 0x004ee8000c1e1b00 */
[----:B------:R-:W2:Y:S04]  /*00e0*/  LDG.E.64 R18, desc[UR4][R4.64+0x8] ;  /* 0x0000080404127981 */ /* 0x000ea8000c1e1b00 */
[----:B------:R-:W2:Y:S04]  /*00f0*/  LDG.E.64 R24, desc[UR4][R2.64+0x8] ;  /* 0x0000080402187981 */ /* 0x000ea8000c1e1b00 */
[----:B------:R-:W4:Y:S04]  /*0100*/  LDG.E.64 R12, desc[UR4][R4.64+0x10] ;  /* 0x00001004040c7981 */ /* 0x000f28000c1e1b00 */
[----:B------:R-:W4:Y:S04]  /*0110*/  LDG.E.64 R10, desc[UR4][R2.64+0x10] ;  /* 0x00001004020a7981 */ /* 0x000f28000c1e1b00 */
[----:B------:R-:W5:Y:S04]  /*0120*/  LDG.E.64 R6, desc[UR4][R4.64+0x18] ;  /* 0x0000180404067981 */ /* 0x000f68000c1e1b00 */
[----:B------:R-:W5:Y:S04]  /*0130*/  LDG.E.64 R8, desc[UR4][R2.64+0x18] ;  /* 0x0000180402087981 */ /* 0x000f68000c1e1b00 */
[----:B------:R-:W5:Y:S04]  /*0140*/  LDG.E.64 R20, desc[UR4][R4.64+0x20] ;  /* 0x0000200404147981 */ /* 0x000f68000c1e1b00 */
[----:B------:R-:W5:Y:S04]  /*0150*/  LDG.E.64 R22, desc[UR4][R2.64+0x20] ;  /* 0x0000200402167981 */ /* 0x000f68000c1e1b00 */
[----:B------:R-:W5:Y:S04]  /*0160*/  LDG.E.64 R26, desc[UR4][R4.64+0x48] ;  /* 0x00004804041a7981 */ /* 0x000f68000c1e1b00 */
[----:B------:R-:W5:Y:S01]  /*0170*/  LDG.E.64 R28, desc[UR4][R2.64+0x48] ;  /* 0x00004804021c7981 */ /* 0x000f62000c1e1b00 */
[----:B---3--:R-:W-:-:S03]  /*0180*/  DFMA R14, R14, R16, RZ ;  /* 0x000000100e0e722b */ /* 0x008fc600000000ff */
[----:B------:R-:W3:Y:S05]  /*0190*/  LDG.E.64 R16, desc[UR4][R2.64+0x28] ;  /* 0x0000280402107981 */ /* 0x000eea000c1e1b00 */
[----:B--2---:R-:W-:Y:S01]  /*01a0*/  DFMA R24, R18, R24, R14 ;  /* 0x000000181218722b */ /* 0x004fe2000000000e */
[----:B------:R-:W0:Y:S01]  /*01b0*/  LDC.64 R18, c[0x0][0x390] ;  /* 0x0000e400ff127b82 */ /* 0x000e220000000a00 */
[----:B------:R-:W3:Y:S06]  /*01c0*/  LDG.E.64 R14, desc[UR4][R4.64+0x28] ;  /* 0x00002804040e7981 */ /* 0x000eec000c1e1b00 */
[----:B----4-:R-:W-:Y:S01]  /*01d0*/  DFMA R24, R12, R10, R24 ;  /* 0x0000000a0c18722b */ /* 0x010fe20000000018 */
[----:B------:R-:W2:Y:S04]  /*01e0*/  LDG.E.64 R10, desc[UR4][R4.64+0x30] ;  /* 0x00003004040a7981 */ /* 0x000ea8000c1e1b00 */
[----:B------:R-:W2:Y:S03]  /*01f0*/  LDG.E.64 R12, desc[UR4][R2.64+0x30] ;  /* 0x00003004020c7981 */ /* 0x000ea6000c1e1b00 */
[----:B-----5:R-:W-:Y:S01]  /*0200*/  DFMA R24, R6, R8, R24 ;  /* 0x000000080618722b */ /* 0x020fe20000000018 */
[----:B------:R-:W4:Y:S04]  /*0210*/  LDG.E.64 R6, desc[UR4][R4.64+0x38] ;  /* 0x0000380404067981 */ /* 0x000f28000c1e1b00 */
[----:B------:R-:W4:Y:S03]  /*0220*/  LDG.E.64 R8, desc[UR4][R2.64+0x38] ;  /* 0x0000380402087981 */ /* 0x000f26000c1e1b00 */
[----:B------:R-:W-:Y:S01]  /*0230*/  DFMA R20, R20, R22, R24 ;  /* 0x000000161414722b */ /* 0x000fe20000000018 */
[----:B0-----:R-:W-:Y:S01]  /*0240*/  IMAD.WIDE R24, R0, 0x8, R18 ;  /* 0x0000000800187825 */ /* 0x001fe200078e0212 */
[----:B------:R-:W5:Y:S04]  /*0250*/  LDG.E.64 R22, desc[UR4][R4.64+0x40] ;  /* 0x0000400404167981 */ /* 0x000f68000c1e1b00 */
[----:B------:R-:W5:Y:S04]  /*0260*/  LDG.E.64 R18, desc[UR4][R2.64+0x40] ;  /* 0x0000400402127981 */ /* 0x000f68000c1e1b00 */
[----:B------:R-:W5:Y:S01]  /*0270*/  LDG.E.64 R24, desc[UR4][R24.64] ;  /* 0x0000000418187981 */ /* 0x000f62000c1e1b00 */
[----:B---3--:R-:W-:-:S08]  /*0280*/  DFMA R14, R14, R16, R20 ;  /* 0x000000100e0e722b */ /* 0x008fd00000000014 */
[----:B--2---:R-:W-:-:S08]  /*0290*/  DFMA R10, R10, R12, R14 ;  /* 0x0000000c0a0a722b */ /* 0x004fd0000000000e */
[----:B----4-:R-:W-:Y:S02]  /*02a0*/  DFMA R6, R6, R8, R10 ;  /* 0x000000080606722b */ /* 0x010fe4000000000a */
[----:B------:R-:W0:Y:S06]  /*02b0*/  LDC.64 R10, c[0x0][0x398] ;  /* 0x0000e600ff0a7b82 */ /* 0x000e2c0000000a00 */
[----:B-----5:R-:W-:Y:S02]  /*02c0*/  DFMA R6, R22, R18, R6 ;  /* 0x000000121606722b */ /* 0x020fe40000000006 */
[----:B------:R-:W-:Y:S01]  /*02d0*/  DSETP.GT.AND P0, PT, R24, RZ, PT ;  /* 0x000000ff1800722a */ /* 0x000fe20003f04000 */
[----:B------:R-:W-:-:S05]  /*02e0*/  MOV R8, RZ ;  /* 0x000000ff00087202 */ /* 0x000fca0000000f00 */
[----:B------:R-:W-:Y:S01]  /*02f0*/  DFMA R6, R26, R28, R6 ;  /* 0x0000001c1a06722b */ /* 0x000fe20000000006 */
[----:B------:R-:W-:-:S07]  /*0300*/  FSEL R9, RZ, 1.875, !P0 ;  /* 0x3ff00000ff097808 */ /* 0x000fce0004000000 */
[----:B------:R-:W-:Y:S01]  /*0310*/  DMUL R6, R6, R8 ;  /* 0x0000000806067228 */ /* 0x000fe20000000000 */
[----:B0-----:R-:W-:-:S06]  /*0320*/  IMAD.WIDE R2, R0, 0x8, R10 ;  /* 0x0000000800027825 */ /* 0x001fcc00078e020a */
[----:B------:R-:W-:Y:S01]  /*0330*/  STG.E.64 desc[UR4][R2.64], R6 ;  /* 0x0000000602007986 */ /* 0x000fe2000c101b04 */
[----:B------:R-:W-:Y:S05]  /*0340*/  EXIT ;  /* 0x000000000000794d */ /* 0x000fea0003800000 */
.L_x_4:
        /* <DEDUP_REMOVED lines=11> */
.L_x_23:


//--------------------- .text._Z21compute_output_deltasPdS_S_ --------------------------
	.section	.text._Z21compute_output_deltasPdS_S_,"ax",@progbits
	.align	128
        .global         _Z21compute_output_deltasPdS_S_
        .type           _Z21compute_output_deltasPdS_S_,@function
        .size           _Z21compute_output_deltasPdS_S_,(.L_x_24 - _Z21compute_output_deltasPdS_S_)
        .other          _Z21compute_output_deltasPdS_S_,@"STO_CUDA_ENTRY STV_DEFAULT"
_Z21compute_output_deltasPdS_S_:
.text._Z21compute_output_deltasPdS_S_:
        /* <DEDUP_REMOVED lines=8> */
[----:B------:R-:W1:Y:S07]  /*0080*/  LDCU.64 UR4, c[0x0][0x358] ;  /* 0x00006b00ff0477ac */ /* 0x000e6e0008000a00 */
[----:B------:R-:W2:Y:S08]  /*0090*/  LDC.64 R4, c[0x0][0x388] ;  /* 0x0000e200ff047b82 */ /* 0x000eb00000000a00 */
[----:B------:R-:W3:Y:S01]  /*00a0*/  LDC.64 R10, c[0x0][0x390] ;  /* 0x0000e400ff0a7b82 */ /* 0x000ee20000000a00 */
[----:B0-----:R-:W-:-:S06]  /*00b0*/  IMAD.WIDE R2, R13, 0x8, R2 ;  /* 0x000000080d027825 */ /* 0x001fcc00078e0202 */
[----:B-1----:R-:W4:Y:S01]  /*00c0*/  LDG.E.64 R2, desc[UR4][R2.64] ;  /* 0x0000000402027981 */ /* 0x002f22000c1e1b00 */
[----:B--2---:R-:W-:-:S06]  /*00d0*/  IMAD.WIDE R4, R13, 0x8, R4 ;  /* 0x000000080d047825 */ /* 0x004fcc00078e0204 */
[----:B------:R-:W2:Y:S01]  /*00e0*/  LDG.E.64 R4, desc[UR4][R4.64] ;  /* 0x0000000404047981 */ /* 0x000ea2000c1e1b00 */
[C---:B----4-:R-:W-:Y:S02]  /*00f0*/  DADD R8, -R2.reuse, 1 ;  /* 0x3ff0000002087429 */ /* 0x050fe40000000100 */
[----:B--2---:R-:W-:-:S08]  /*0100*/  DADD R6, R2, -R4 ;  /* 0x0000000002067229 */ /* 0x004fd00000000804 */
[----:B------:R-:W-:-:S08]  /*0110*/  DMUL R6, R2, R6 ;  /* 0x0000000602067228 */ /* 0x000fd00000000000 */
[----:B------:R-:W-:Y:S01]  /*0120*/  DMUL R6, R6, R8 ;  /* 0x0000000806067228 */ /* 0x000fe20000000000 */
[----:B---3--:R-:W-:-:S06]  /*0130*/  IMAD.WIDE R8, R13, 0x8, R10 ;  /* 0x000000080d087825 */ /* 0x008fcc00078e020a */
[----:B------:R-:W-:Y:S01]  /*0140*/  STG.E.64 desc[UR4][R8.64], R6 ;  /* 0x0000000608007986 */ /* 0x000fe2000c101b04 */
[----:B------:R-:W-:Y:S05]  /*0150*/  EXIT ;  /* 0x000000000000794d */ /* 0x000fea0003800000 */
.L_x_5:
        /* <DEDUP_REMOVED lines=10> */
.L_x_24:


//--------------------- .text._Z24forward_hidden_to_outputPdS_S_S_ --------------------------
	.section	.text._Z24forward_hidden_to_outputPdS_S_S_,"ax",@progbits
	.align	128
        .global         _Z24forward_hidden_to_outputPdS_S_S_
        .type           _Z24forward_hidden_to_outputPdS_S_S_,@function
        .size           _Z24forward_hidden_to_outputPdS_S_S_,(.L_x_18 - _Z24forward_hidden_to_outputPdS_S_S_)
        .other          _Z24forward_hidden_to_outputPdS_S_S_,@"STO_CUDA_ENTRY STV_DEFAULT"
_Z24forward_hidden_to_outputPdS_S_S_:
.text._Z24forward_hidden_to_outputPdS_S_S_:
        /* <DEDUP_REMOVED lines=9> */
[----:B------:R-:W2:Y:S01]  /*0090*/  LDCU.128 UR8, c[0x0][0x380] ;  /* 0x00007000ff0877ac */ /* 0x000ea20008000c00 */
[----:B0-----:R-:W-:-:S06]  /*00a0*/  IMAD.WIDE R4, R0, 0x8, R4 ;  /* 0x0000000800047825 */ /* 0x001fcc00078e0204 */
[----:B-1----:R-:W5:Y:S01]  /*00b0*/  LDG.E.64 R4, desc[UR12][R4.64] ;  /* 0x0000000c04047981 */ /* 0x002f62000c1e1b00 */
[----:B--2---:R-:W-:Y:S01]  /*00c0*/  UIADD3 UR4, UP0, UPT, UR8, 0x40, URZ ;  /* 0x0000004008047890 */ /* 0x004fe2000ff1e0ff */
[----:B------:R-:W-:Y:S01]  /*00d0*/  IMAD.MOV.U32 R14, RZ, RZ, R0 ;  /* 0x000000ffff0e7224 */ /* 0x000fe200078e0000 */
[----:B------:R-:W-:Y:S02]  /*00e0*/  UIADD3 UR5, UP1, UPT, UR10, 0x280, URZ ;  /* 0x000002800a057890 */ /* 0x000fe4000ff3e0ff */
[----:B------:R-:W-:Y:S02]  /*00f0*/  UIADD3.X UR7, UPT, UPT, URZ, UR9, URZ, UP0, !UPT ;  /* 0x00000009ff077290 */ /* 0x000fe400087fe4ff */
[----:B------:R-:W-:Y:S01]  /*0100*/  IMAD.U32 R8, RZ, RZ, UR4 ;  /* 0x00000004ff087e24 */ /* 0x000fe2000f8e00ff */
[----:B------:R-:W-:Y:S01]  /*0110*/  UIADD3.X UR6, UPT, UPT, URZ, UR11, URZ, UP1, !UPT ;  /* 0x0000000bff067290 */ /* 0x000fe20008ffe4ff */
[----:B------:R-:W-:Y:S02]  /*0120*/  UMOV UR4, URZ ;  /* 0x000000ff00047c82 */ /* 0x000fe40008000000 */
[----:B------:R-:W-:-:S09]  /*0130*/  IMAD.U32 R9, RZ, RZ, UR7 ;  /* 0x00000007ff097e24 */ /* 0x000fd2000f8e00ff */
.L_x_6:
[----:B------:R-:W-:Y:S01]  /*0140*/  MOV R6, UR5 ;  /* 0x0000000500067c02 */ /* 0x000fe20008000f00 */
[----:B------:R-:W-:Y:S01]  /*0150*/  IMAD.U32 R7, RZ, RZ, UR6 ;  /* 0x00000006ff077e24 */ /* 0x000fe2000f8e00ff */
[----:B------:R-:W-:Y:S01]  /*0160*/  MOV R3, R9 ;  /* 0x0000000900037202 */ /* 0x000fe20000000f00 */
[----:B------:R-:W-:Y:S02]  /*0170*/  IMAD.MOV.U32 R2, RZ, RZ, R8 ;  /* 0x000000ffff027224 */ /* 0x000fe400078e0008 */
[----:B------:R-:W-:-:S03]  /*0180*/  IMAD.WIDE R6, R0, 0x8, R6 ;  /* 0x0000000800067825 */ /* 0x000fc600078e0206 */
[----:B------:R-:W2:Y:S04]  /*0190*/  LDG.E.64 R10, desc[UR12][R2.64+-0x40] ;  /* 0xffffc00c020a7981 */ /* 0x000ea8000c1e1b00 */
[----:B------:R-:W2:Y:S04]  /*01a0*/  LDG.E.64 R12, desc[UR12][R6.64+-0x280] ;  /* 0xfffd800c060c7981 */ /* 0x000ea8000c1e1b00 */
[----:B------:R-:W3:Y:S04]  /*01b0*/  LDG.E.64 R8, desc[UR12][R2.64+-0x38] ;  /* 0xffffc80c02087981 */ /* 0x000ee8000c1e1b00 */
[----:B------:R-:W3:Y:S04]  /*01c0*/  LDG.E.64 R24, desc[UR12][R6.64+-0x230] ;  /* 0xfffdd00c06187981 */ /* 0x000ee8000c1e1b00 */
[----:B------:R-:W4:Y:S04]  /*01d0*/  LDG.E.64 R20, desc[UR12][R2.64+-0x30] ;  /* 0xffffd00c02147981 */ /* 0x000f28000c1e1b00 */
[----:B------:R-:W4:Y:S04]  /*01e0*/  LDG.E.64 R22, desc[UR12][R6.64+-0x1e0] ;  /* 0xfffe200c06167981 */ /* 0x000f28000c1e1b00 */
[----:B------:R-:W4:Y:S04]  /*01f0*/  LDG.E.64 R16, desc[UR12][R2.64+-0x28] ;  /* 0xffffd80c02107981 */ /* 0x000f28000c1e1b00 */
[----:B------:R-:W4:Y:S04]  /*0200*/  LDG.E.64 R18, desc[UR12][R6.64+-0x190] ;  /* 0xfffe700c06127981 */ /* 0x000f28000c1e1b00 */
[----:B------:R-:W4:Y:S04]  /*0210*/  LDG.E.64 R26, desc[UR12][R6.64+0x230] ;  /* 0x0002300c061a7981 */ /* 0x000f28000c1e1b00 */
[----:B------:R-:W4:Y:S01]  /*0220*/  LDG.E.64 R28, desc[UR12][R2.64+0x38] ;  /* 0x0000380c021c7981 */ /* 0x000f22000c1e1b00 */
[----:B--2--5:R-:W-:-:S03]  /*0230*/  DFMA R4, R10, R12, R4 ;  /* 0x0000000c0a04722b */ /* 0x024fc60000000004 */
[----:B------:R-:W2:Y:S04]  /*0240*/  LDG.E.64 R10, desc[UR12][R2.64+-0x20] ;  /* 0xffffe00c020a7981 */ /* 0x000ea8000c1e1b00 */
[----:B------:R-:W2:Y:S01]  /*0250*/  LDG.E.64 R12, desc[UR12][R6.64+-0x140] ;  /* 0xfffec00c060c7981 */ /* 0x000ea2000c1e1b00 */
[----:B---3--:R-:W-:-:S03]  /*0260*/  DFMA R24, R8, R24, R4 ;  /* 0x000000180818722b */ /* 0x008fc60000000004 */
[----:B------:R-:W3:Y:S04]  /*0270*/  LDG.E.64 R4, desc[UR12][R2.64+-0x18] ;  /* 0xffffe80c02047981 */ /* 0x000ee8000c1e1b00 */
[----:B------:R-:W3:Y:S01]  /*0280*/  LDG.E.64 R8, desc[UR12][R6.64+-0xf0] ;  /* 0xffff100c06087981 */ /* 0x000ee2000c1e1b00 */
[----:B----4-:R-:W-:-:S03]  /*0290*/  DFMA R24, R20, R22, R24 ;  /* 0x000000161418722b */ /* 0x010fc60000000018 */
[----:B------:R-:W4:Y:S04]  /*02a0*/  LDG.E.64 R20, desc[UR12][R2.64+-0x10] ;  /* 0xfffff00c02147981 */ /* 0x000f28000c1e1b00 */
[----:B------:R-:W4:Y:S01]  /*02b0*/  LDG.E.64 R22, desc[UR12][R6.64+-0xa0] ;  /* 0xffff600c06167981 */ /* 0x000f22000c1e1b00 */
[----:B------:R-:W-:-:S03]  /*02c0*/  DFMA R24, R16, R18, R24 ;  /* 0x000000121018722b */ /* 0x000fc60000000018 */
[----:B------:R-:W4:Y:S04]  /*02d0*/  LDG.E.64 R16, desc[UR12][R2.64+-0x8] ;  /* 0xfffff80c02107981 */ /* 0x000f28000c1e1b00 */
[----:B------:R-:W4:Y:S01]  /*02e0*/  LDG.E.64 R18, desc[UR12][R6.64+-0x50] ;  /* 0xffffb00c06127981 */ /* 0x000f22000c1e1b00 */
[----:B--2---:R-:W-:-:S03]  /*02f0*/  DFMA R24, R10, R12, R24 ;  /* 0x0000000c0a18722b */ /* 0x004fc60000000018 */
        /* <DEDUP_REMOVED lines=20> */
[----:B------:R-:W-:Y:S01]  /*0440*/  DFMA R16, R18, R16, R24 ;  /* 0x000000101210722b */ /* 0x000fe20000000018 */
[----:B------:R-:W-:-:S04]  /*0450*/  UIADD3 UR4, UPT, UPT, UR4, 0x10, URZ ;  /* 0x0000001004047890 */ /* 0x000fc8000fffe0ff */
[----:B------:R-:W-:Y:S01]  /*0460*/  UISETP.NE.AND UP0, UPT, UR4, 0x100, UPT ;  /* 0x000001000400788c */ /* 0x000fe2000bf05270 */
[----:B------:R-:W-:Y:S02]  /*0470*/  VIADD R0, R0, 0xa0 ;  /* 0x000000a000007836 */ /* 0x000fe40000000000 */
[----:B--2---:R-:W-:-:S08]  /*0480*/  DFMA R10, R10, R12, R16 ;  /* 0x0000000c0a0a722b */ /* 0x004fd00000000010 */
[----:B---3--:R-:W-:Y:S01]  /*0490*/  DFMA R4, R4, R8, R10 ;  /* 0x000000080404722b */ /* 0x008fe2000000000a */
[----:B------:R-:W-:-:S07]  /*04a0*/  IADD3 R8, P0, PT, R2, 0x80, RZ ;  /* 0x0000008002087810 */ /* 0x000fce0007f1e0ff */
[----:B----4-:R-:W-:Y:S01]  /*04b0*/  DFMA R4, R20, R22, R4 ;  /* 0x000000161404722b */ /* 0x010fe20000000004 */
[----:B------:R-:W-:-:S07]  /*04c0*/  IMAD.X R9, RZ, RZ, R3, P0 ;  /* 0x000000ffff097224 */ /* 0x000fce00000e0603 */
[----:B------:R-:W-:Y:S01]  /*04d0*/  DFMA R4, R28, R26, R4 ;  /* 0x0000001a1c04722b */ /* 0x000fe20000000004 */
[----:B------:R-:W-:Y:S10]  /*04e0*/  BRA.U UP0, `(.L_x_6) ;  /* 0xfffffffd00147547 */ /* 0x000ff4000b83ffff */
[----:B------:R-:W-:Y:S01]  /*04f0*/  MOV R2, 0x652b82fe ;  /* 0x652b82fe00027802 */ /* 0x000fe20000000f00 */
[----:B------:R-:W-:Y:S01]  /*0500*/  IMAD.MOV.U32 R3, RZ, RZ, 0x3ff71547 ;  /* 0x3ff71547ff037424 */ /* 0x000fe200078e00ff */
[----:B------:R-:W-:Y:S01]  /*0510*/  UMOV UR4, 0xfefa39ef ;  /* 0xfefa39ef00047882 */ /* 0x000fe20000000000 */
[----:B------:R-:W-:Y:S01]  /*0520*/  UMOV UR5, 0x3fe62e42 ;  /* 0x3fe62e4200057882 */ /* 0x000fe20000000000 */
[----:B------:R-:W-:Y:S01]  /*0530*/  DADD R10, -RZ, -R4 ;  /* 0x00000000ff0a7229 */ /* 0x000fe20000000904 */
[----:B------:R-:W-:Y:S02]  /*0540*/  BSSY.RECONVERGENT B0, `(.L_x_7) ;  /* 0x0000037000007945 */ /* 0x000fe40003800200 */
[----:B------:R-:W-:-:S07]  /*0550*/  DFMA R2, R4, -R2, 6.75539944105574400000e+15 ;  /* 0x433800000402742b */ /* 0x000fce0000000802 */
[----:B------:R-:W-:Y:S01]  /*0560*/  FSETP.GEU.AND P0, PT, |R11|, 4.1917929649353027344, PT ;  /* 0x4086232b0b00780b */ /* 0x000fe20003f0e200 */
[----:B------:R-:W-:-:S08]  /*0570*/  DADD R6, R2, -6.75539944105574400000e+15 ;  /* 0xc338000002067429 */ /* 0x000fd00000000000 */
[----:B------:R-:W-:Y:S01]  /*0580*/  DFMA R8, R6, -UR4, -R4 ;  /* 0x8000000406087c2b */ /* 0x000fe20008000804 */
[----:B------:R-:W-:Y:S01]  /*0590*/  UMOV UR4, 0x3b39803f ;  /* 0x3b39803f00047882 */ /* 0x000fe20000000000 */
[----:B------:R-:W-:-:S06]  /*05a0*/  UMOV UR5, 0x3c7abc9e ;  /* 0x3c7abc9e00057882 */ /* 0x000fcc0000000000 */
[----:B------:R-:W-:Y:S01]  /*05b0*/  DFMA R6, R6, -UR4, R8 ;  /* 0x8000000406067c2b */ /* 0x000fe20008000008 */
[----:B------:R-:W-:Y:S01]  /*05c0*/  UMOV UR4, 0x69ce2bdf ;  /* 0x69ce2bdf00047882 */ /* 0x000fe20000000000 */
[----:B------:R-:W-:Y:S01]  /*05d0*/  IMAD.MOV.U32 R8, RZ, RZ, -0x35dec16 ;  /* 0xfca213eaff087424 */ /* 0x000fe200078e00ff */
[----:B------:R-:W-:Y:S01]  /*05e0*/  MOV R9, 0x3e928af3 ;  /* 0x3e928af300097802 */ /* 0x000fe20000000f00 */
[----:B------:R-:W-:-:S05]  /*05f0*/  UMOV UR5, 0x3e5ade15 ;  /* 0x3e5ade1500057882 */ /* 0x000fca0000000000 */
[----:B------:R-:W-:Y:S01]  /*0600*/  DFMA R8, R6, UR4, R8 ;  /* 0x0000000406087c2b */ /* 0x000fe20008000008 */
[----:B------:R-:W-:Y:S01]  /*0610*/  UMOV UR4, 0x62401315 ;  /* 0x6240131500047882 */ /* 0x000fe20000000000 */
[----:B------:R-:W-:-:S06]  /*0620*/  UMOV UR5, 0x3ec71dee ;  /* 0x3ec71dee00057882 */ /* 0x000fcc0000000000 */
[----:B------:R-:W-:Y:S01]  /*0630*/  DFMA R8, R6, R8, UR4 ;  /* 0x0000000406087e2b */ /* 0x000fe20008000008 */
        /* <DEDUP_REMOVED lines=20> */
[----:B------:R-:W-:-:S08]  /*0780*/  DFMA R8, R6, R8, UR4 ;  /* 0x0000000406087e2b */ /* 0x000fd00008000008 */
[----:B------:R-:W-:-:S08]  /*0790*/  DFMA R8, R6, R8, 1 ;  /* 0x3ff000000608742b */ /* 0x000fd00000000008 */
[----:B------:R-:W-:-:S10]  /*07a0*/  DFMA R8, R6, R8, 1 ;  /* 0x3ff000000608742b */ /* 0x000fd40000000008 */
[----:B------:R-:W-:Y:S02]  /*07b0*/  IMAD R7, R2, 0x100000, R9 ;  /* 0x0010000002077824 */ /* 0x000fe400078e0209 */
[----:B------:R-:W-:Y:S01]  /*07c0*/  IMAD.MOV.U32 R6, RZ, RZ, R8 ;  /* 0x000000ffff067224 */ /* 0x000fe200078e0008 */
[----:B------:R-:W-:Y:S06]  /*07d0*/  @!P0 BRA `(.L_x_8) ;  /* 0x0000000000348947 */ /* 0x000fec0003800000 */
[----:B------:R-:W-:Y:S01]  /*07e0*/  FSETP.GEU.AND P1, PT, |R11|, 4.2275390625, PT ;  /* 0x408748000b00780b */ /* 0x000fe20003f2e200 */
[C---:B------:R-:W-:Y:S02]  /*07f0*/  DADD R6, -R4.reuse, +INF ;  /* 0x7ff0000004067429 */ /* 0x040fe40000000100 */
[----:B------:R-:W-:-:S08]  /*0800*/  DSETP.GT.AND P0, PT, R4, RZ, PT ;  /* 0x000000ff0400722a */ /* 0x000fd00003f04000 */
[----:B------:R-:W-:Y:S02]  /*0810*/  FSEL R6, R6, RZ, !P0 ;  /* 0x000000ff06067208 */ /* 0x000fe40004000000 */
[C---:B------:R-:W-:Y:S02]  /*0820*/  @!P1 LEA.HI R0, R2.reuse, R2, RZ, 0x1 ;  /* 0x0000000202009211 */ /* 0x040fe400078f08ff */
[----:B------:R-:W-:Y:S02]  /*0830*/  @!P1 MOV R4, RZ ;  /* 0x000000ff00049202 */ /* 0x000fe40000000f00 */
[----:B------:R-:W-:Y:S02]  /*0840*/  @!P1 SHF.R.S32.HI R3, RZ, 0x1, R0 ;  /* 0x00000001ff039819 */ /* 0x000fe40000011400 */
[----:B------:R-:W-:Y:S02]  /*0850*/  FSEL R7, R7, RZ, !P0 ;  /* 0x000000ff07077208 */ /* 0x000fe40004000000 */
[----:B------:R-:W-:Y:S01]  /*0860*/  @!P1 IADD3 R2, PT, PT, R2, -R3, RZ ;  /* 0x8000000302029210 */ /* 0x000fe20007ffe0ff */
[----:B------:R-:W-:-:S03]  /*0870*/  @!P1 IMAD R3, R3, 0x100000, R9 ;  /* 0x0010000003039824 */ /* 0x000fc600078e0209 */
[----:B------:R-:W-:Y:S01]  /*0880*/  @!P1 LEA R5, R2, 0x3ff00000, 0x14 ;  /* 0x3ff0000002059811 */ /* 0x000fe200078ea0ff */
[----:B------:R-:W-:-:S06]  /*0890*/  @!P1 IMAD.MOV.U32 R2, RZ, RZ, R8 ;  /* 0x000000ffff029224 */ /* 0x000fcc00078e0008 */
[----:B------:R-:W-:-:S11]  /*08a0*/  @!P1 DMUL R6, R2, R4 ;  /* 0x0000000402069228 */ /* 0x000fd60000000000 */
.L_x_8:
[----:B------:R-:W-:Y:S05]  /*08b0*/  BSYNC.RECONVERGENT B0 ;  /* 0x0000000000007941 */ /* 0x000fea0003800200 */
.L_x_7:
[----:B------:R-:W-:Y:S01]  /*08c0*/  DADD R8, R6, 1 ;  /* 0x3ff0000006087429 */ /* 0x000fe20000000000 */
[----:B------:R-:W-:Y:S05]  /*08d0*/  BSSY.RECONVERGENT B0, `(.L_x_9) ;  /* 0x000000e000007945 */ /* 0x000fea0003800200 */
[----:B------:R-:W0:Y:S04]  /*08e0*/  MUFU.RCP64H R3, R9 ;  /* 0x0000000900037308 */ /* 0x000e280000001800 */
[----:B------:R-:W-:-:S05]  /*08f0*/  VIADD R2, R9, 0x300402 ;  /* 0x0030040209027836 */ /* 0x000fca0000000000 */
[----:B------:R-:W-:Y:S01]  /*0900*/  FSETP.GEU.AND P0, PT, |R2|, 5.8789094863358348022e-39, PT ;  /* 0x004004020200780b */ /* 0x000fe20003f0e200 */
[----:B0-----:R-:W-:-:S08]  /*0910*/  DFMA R4, -R8, R2, 1 ;  /* 0x3ff000000804742b */ /* 0x001fd00000000102 */
[----:B------:R-:W-:-:S08]  /*0920*/  DFMA R4, R4, R4, R4 ;  /* 0x000000040404722b */ /* 0x000fd00000000004 */
[----:B------:R-:W-:-:S08]  /*0930*/  DFMA R4, R2, R4, R2 ;  /* 0x000000040204722b */ /* 0x000fd00000000002 */
[----:B------:R-:W-:-:S08]  /*0940*/  DFMA R6, -R8, R4, 1 ;  /* 0x3ff000000806742b */ /* 0x000fd00000000104 */
[----:B------:R-:W-:Y:S01]  /*0950*/  DFMA R4, R4, R6, R4 ;  /* 0x000000060404722b */ /* 0x000fe20000000004 */
[----:B------:R-:W-:Y:S10]  /*0960*/  @P0 BRA `(.L_x_10) ;  /* 0x0000000000100947 */ /* 0x000ff40003800000 */
[----:B------:R-:W-:-:S05]  /*0970*/  LOP3.LUT R0, R9, 0x7fffffff, RZ, 0xc0, !PT ;  /* 0x7fffffff09007812 */ /* 0x000fca00078ec0ff */
[----:B------:R-:W-:Y:S01]  /*0980*/  VIADD R6, R0, 0xfff00000 ;  /* 0xfff0000000067836 */ /* 0x000fe20000000000 */
[----:B------:R-:W-:-:S07]  /*0990*/  MOV R0, 0x9b0 ;  /* 0x000009b000007802 */ /* 0x000fce0000000f00 */
[----:B------:R-:W-:Y:S05]  /*09a0*/  CALL.REL.NOINC `($__internal_0_$__cuda_sm20_dblrcp_rn_slowpath_v3) ;  /* 0x0000000000147944 */ /* 0x000fea0003c00000 */
.L_x_10:
[----:B------:R-:W-:Y:S05]  /*09b0*/  BSYNC.RECONVERGENT B0 ;  /* 0x0000000000007941 */ /* 0x000fea0003800200 */
.L_x_9:
[----:B------:R-:W0:Y:S02]  /*09c0*/  LDC.64 R2, c[0x0][0x398] ;  /* 0x0000e600ff027b82 */ /* 0x000e240000000a00 */
[----:B0-----:R-:W-:-:S05]  /*09d0*/  IMAD.WIDE R14, R14, 0x8, R2 ;  /* 0x000000080e0e7825 */ /* 0x001fca00078e0202 */
[----:B------:R-:W-:Y:S01]  /*09e0*/  STG.E.64 desc[UR12][R14.64], R4 ;  /* 0x000000040e007986 */ /* 0x000fe2000c101b0c */
[----:B------:R-:W-:Y:S05]  /*09f0*/  EXIT ;  /* 0x000000000000794d */ /* 0x000fea0003800000 */
        .weak           $__internal_0_$__cuda_sm20_dblrcp_rn_slowpath_v3
        .type           $__internal_0_$__cuda_sm20_dblrcp_rn_slowpath_v3,@function
        .size           $__internal_0_$__cuda_sm20_dblrcp_rn_slowpath_v3,(.L_x_18 - $__internal_0_$__cuda_sm20_dblrcp_rn_slowpath_v3)
$__internal_0_$__cuda_sm20_dblrcp_rn_slowpath_v3:
[----:B------:R-:W-:Y:S01]  /*0a00*/  MOV R2, R8 ;  /* 0x0000000800027202 */ /* 0x000fe20000000f00 */
[----:B------:R-:W-:Y:S01]  /*0a10*/  IMAD.MOV.U32 R3, RZ, RZ, R9 ;  /* 0x000000ffff037224 */ /* 0x000fe200078e0009 */
[----:B------:R-:W-:Y:S05]  /*0a20*/  BSSY.RECONVERGENT B1, `(.L_x_11) ;  /* 0x0000024000017945 */ /* 0x000fea0003800200 */
[----:B------:R-:W-:-:S14]  /*0a30*/  DSETP.GTU.AND P0, PT, |R2|, +INF , PT ;  /* 0x7ff000000200742a */ /* 0x000fdc0003f0c200 */
[----:B------:R-:W-:Y:S05]  /*0a40*/  @P0 BRA `(.L_x_12) ;  /* 0x00000000007c0947 */ /* 0x000fea0003800000 */
[----:B------:R-:W-:-:S05]  /*0a50*/  LOP3.LUT R8, R9, 0x7fffffff, RZ, 0xc0, !PT ;  /* 0x7fffffff09087812 */ /* 0x000fca00078ec0ff */
[----:B------:R-:W-:-:S05]  /*0a60*/  VIADD R4, R8, 0xffffffff ;  /* 0xffffffff08047836 */ /* 0x000fca0000000000 */
[----:B------:R-:W-:-:S13]  /*0a70*/  ISETP.GE.U32.AND P0, PT, R4, 0x7fefffff, PT ;  /* 0x7fefffff0400780c */ /* 0x000fda0003f06070 */
[----:B------:R-:W-:Y:S02]  /*0a80*/  @P0 LOP3.LUT R5, R3, 0x7ff00000, RZ, 0x3c, !PT ;  /* 0x7ff0000003050812 */ /* 0x000fe400078e3cff */
[----:B------:R-:W-:Y:S01]  /*0a90*/  @P0 MOV R4, RZ ;  /* 0x000000ff00040202 */ /* 0x000fe20000000f00 */
[----:B------:R-:W-:Y:S06]  /*0aa0*/  @P0 BRA `(.L_x_13) ;  /* 0x00000000006c0947 */ /* 0x000fec0003800000 */
[----:B------:R-:W-:-:S13]  /*0ab0*/  ISETP.GE.U32.AND P0, PT, R8, 0x1000001, PT ;  /* 0x010000010800780c */ /* 0x000fda0003f06070 */
[----:B------:R-:W-:Y:S05]  /*0ac0*/  @!P0 BRA `(.L_x_14) ;  /* 0x0000000000348947 */ /* 0x000fea0003800000 */
[----:B------:R-:W-:Y:S02]  /*0ad0*/  VIADD R5, R3, 0xc0200000 ;  /* 0xc020000003057836 */ /* 0x000fe40000000000 */
[----:B------:R-:W-:Y:S02]  /*0ae0*/  IMAD.MOV.U32 R4, RZ, RZ, R2 ;  /* 0x000000ffff047224 */ /* 0x000fe400078e0002 */
[----:B------:R-:W0:Y:S04]  /*0af0*/  MUFU.RCP64H R7, R5 ;  /* 0x0000000500077308 */ /* 0x000e280000001800 */
[----:B0-----:R-:W-:-:S08]  /*0b00*/  DFMA R8, -R4, R6, 1 ;  /* 0x3ff000000408742b */ /* 0x001fd00000000106 */
[----:B------:R-:W-:-:S08]  /*0b10*/  DFMA R8, R8, R8, R8 ;  /* 0x000000080808722b */ /* 0x000fd00000000008 */
[----:B------:R-:W-:-:S08]  /*0b20*/  DFMA R8, R6, R8, R6 ;  /* 0x000000080608722b */ /* 0x000fd00000000006 */
[----:B------:R-:W-:-:S08]  /*0b30*/  DFMA R6, -R4, R8, 1 ;  /* 0x3ff000000406742b */ /* 0x000fd00000000108 */
[----:B------:R-:W-:-:S08]  /*0b40*/  DFMA R6, R8, R6, R8 ;  /* 0x000000060806722b */ /* 0x000fd00000000008 */
[----:B------:R-:W-:-:S08]  /*0b50*/  DMUL R6, R6, 2.2250738585072013831e-308 ;  /* 0x0010000006067828 */ /* 0x000fd00000000000 */
[----:B------:R-:W-:-:S08]  /*0b60*/  DFMA R2, -R2, R6, 1 ;  /* 0x3ff000000202742b */ /* 0x000fd00000000106 */
[----:B------:R-:W-:-:S08]  /*0b70*/  DFMA R2, R2, R2, R2 ;  /* 0x000000020202722b */ /* 0x000fd00000000002 */
[----:B------:R-:W-:Y:S01]  /*0b80*/  DFMA R4, R6, R2, R6 ;  /* 0x000000020604722b */ /* 0x000fe20000000006 */
[----:B------:R-:W-:Y:S10]  /*0b90*/  BRA `(.L_x_13) ;  /* 0x0000000000307947 */ /* 0x000ff40003800000 */
.L_x_14:
[----:B------:R-:W-:Y:S01]  /*0ba0*/  DMUL R2, R2, 8.11296384146066816958e+31 ;  /* 0x4690000002027828 */ /* 0x000fe20000000000 */
[----:B------:R-:W-:-:S05]  /*0bb0*/  MOV R4, R6 ;  /* 0x0000000600047202 */ /* 0x000fca0000000f00 */
[----:B------:R-:W0:Y:S02]  /*0bc0*/  MUFU.RCP64H R5, R3 ;  /* 0x0000000300057308 */ /* 0x000e240000001800 */
[----:B0-----:R-:W-:-:S08]  /*0bd0*/  DFMA R6, -R2, R4, 1 ;  /* 0x3ff000000206742b */ /* 0x001fd00000000104 */
[----:B------:R-:W-:-:S08]  /*0be0*/  DFMA R6, R6, R6, R6 ;  /* 0x000000060606722b */ /* 0x000fd00000000006 */
[----:B------:R-:W-:-:S08]  /*0bf0*/  DFMA R6, R4, R6, R4 ;  /* 0x000000060406722b */ /* 0x000fd00000000004 */
[----:B------:R-:W-:-:S08]  /*0c00*/  DFMA R4, -R2, R6, 1 ;  /* 0x3ff000000204742b */ /* 0x000fd00000000106 */
[----:B------:R-:W-:-:S08]  /*0c10*/  DFMA R4, R6, R4, R6 ;  /* 0x000000040604722b */ /* 0x000fd00000000006 */
[----:B------:R-:W-:Y:S01]  /*0c20*/  DMUL R4, R4, 8.11296384146066816958e+31 ;  /* 0x4690000004047828 */ /* 0x000fe20000000000 */
[----:B------:R-:W-:Y:S10]  /*0c30*/  BRA `(.L_x_13) ;  /* 0x0000000000087947 */ /* 0x000ff40003800000 */
.L_x_12:
[----:B------:R-:W-:Y:S01]  /*0c40*/  LOP3.LUT R5, R3, 0x80000, RZ, 0xfc, !PT ;  /* 0x0008000003057812 */ /* 0x000fe200078efcff */
[----:B------:R-:W-:-:S07]  /*0c50*/  IMAD.MOV.U32 R4, RZ, RZ, R2 ;  /* 0x000000ffff047224 */ /* 0x000fce00078e0002 */
.L_x_13:
[----:B------:R-:W-:Y:S05]  /*0c60*/  BSYNC.RECONVERGENT B1 ;  /* 0x0000000000017941 */ /* 0x000fea0003800200 */
.L_x_11:
[----:B------:R-:W-:Y:S01]  /*0c70*/  IMAD.MOV.U32 R2, RZ, RZ, R0 ;  /* 0x000000ffff027224 */ /* 0x000fe200078e0000 */
[----:B------:R-:W-:-:S04]  /*0c80*/  MOV R3, 0x0 ;  /* 0x0000000000037802 */ /* 0x000fc80000000f00 */
[----:B------:R-:W-:Y:S05]  /*0c90*/  RET.REL.NODEC R2 `(_Z24forward_hidden_to_outputPdS_S_S_) ;  /* 0xfffffff002d87950 */ /* 0x000fea0003c3ffff */
.L_x_15:
        /* <DEDUP_REMOVED lines=14> */
.L_x_18:


//--------------------- .text._Z23forward_input_to_hiddenPdS_S_S_ --------------------------
	.section	.text._Z23forward_input_to_hiddenPdS_S_S_,"ax",@progbits
	.align	128
        .global         _Z23forward_input_to_hiddenPdS_S_S_
        .type           _Z23forward_input_to_hiddenPdS_S_S_,@function
        .size           _Z23forward_input_to_hiddenPdS_S_S_,(.L_x_26 - _Z23forward_input_to_hiddenPdS_S_S_)
        .other          _Z23forward_input_to_hiddenPdS_S_S_,@"STO_CUDA_ENTRY STV_DEFAULT"
_Z23forward_input_to_hiddenPdS_S_S_:
.text._Z23forward_input_to_hiddenPdS_S_S_:
        /* <DEDUP_REMOVED lines=16> */
[----:B------:R-:W-:Y:S01]  /*0100*/  MOV R8, UR4 ;  /* 0x0000000400087c02 */ /* 0x000fe20008000f00 */
[----:B------:R-:W-:Y:S01]  /*0110*/  UIADD3.X UR6, UPT, UPT, URZ, UR11, URZ, UP1, !UPT ;  /* 0x0000000bff067290 */ /* 0x000fe20008ffe4ff */
[----:B------:R-:W-:Y:S02]  /*0120*/  UMOV UR4, URZ ;  /* 0x000000ff00047c82 */ /* 0x000fe40008000000 */
[----:B------:R-:W-:-:S09]  /*0130*/  IMAD.U32 R9, RZ, RZ, UR7 ;  /* 0x00000007ff097e24 */ /* 0x000fd2000f8e00ff */
.L_x_16:
        /* <DEDUP_REMOVED lines=56> */
[----:B------:R-:W-:-:S07]  /*04c0*/  IADD3.X R9, PT, PT, RZ, R3, RZ, P0, !PT ;  /* 0x00000003ff097210 */ /* 0x000fce00007fe4ff */
[----:B------:R-:W-:Y:S01]  /*04d0*/  DFMA R26, R28, R26, R6 ;  /* 0x0000001a1c1a722b */ /* 0x000fe20000000006 */
[----:B------:R-:W-:Y:S10]  /*04e0*/  BRA.U UP0, `(.L_x_16) ;  /* 0xfffffffd00147547 */ /* 0x000ff4000b83ffff */
[----:B------:R-:W0:Y:S01]  /*04f0*/  LDC.64 R4, c[0x0][0x398] ;  /* 0x0000e600ff047b82 */ /* 0x000e220000000a00 */
[----:B------:R-:W-:Y:S01]  /*0500*/  DSETP.MAX.AND P0, P1, RZ, R26, PT ;  /* 0x0000001aff00722a */ /* 0x000fe2000390f000 */
[----:B------:R-:W-:Y:S01]  /*0510*/  IMAD.MOV.U32 R0, RZ, RZ, RZ ;  /* 0x000000ffff007224 */ /* 0x000fe200078e00ff */
[----:B------:R-:W-:Y:S02]  /*0520*/  MOV R3, R27 ;  /* 0x0000001b00037202 */ /* 0x000fe40000000f00 */
[----:B------:R-:W-:Y:S02]  /*0530*/  MOV R2, RZ ;  /* 0x000000ff00027202 */ /* 0x000fe40000000f00 */
[----:B------:R-:W-:Y:S02]  /*0540*/  FSEL R7, R0, R3, P0 ;  /* 0x0000000300077208 */ /* 0x000fe40000000000 */
[----:B------:R-:W-:-:S06]  /*0550*/  SEL R2, R2, R26, P0 ;  /* 0x0000001a02027207 */ /* 0x000fcc0000000000 */
[----:B------:R-:W-:-:S05]  /*0560*/  @P1 LOP3.LUT R7, R3, 0x80000, RZ, 0xfc, !PT ;  /* 0x0008000003071812 */ /* 0x000fca00078efcff */
[----:B------:R-:W-:Y:S02]  /*0570*/  IMAD.MOV.U32 R3, RZ, RZ, R7 ;  /* 0x000000ffff037224 */ /* 0x000fe400078e0007 */
[----:B0-----:R-:W-:-:S05]  /*0580*/  IMAD.WIDE R14, R14, 0x8, R4 ;  /* 0x000000080e0e7825 */ /* 0x001fca00078e0204 */
[----:B------:R-:W-:Y:S01]  /*0590*/  STG.E.64 desc[UR12][R14.64], R2 ;  /* 0x000000020e007986 */ /* 0x000fe2000c101b0c */
[----:B------:R-:W-:Y:S05]  /*05a0*/  EXIT ;  /* 0x000000000000794d */ /* 0x000fea0003800000 */
.L_x_17:
        /* <DEDUP_REMOVED lines=13> */
.L_x_26:


//--------------------- .nv.shared.reserved.0     --------------------------
	.section	.nv.shared.reserved.0,"aw",@nobits
	.weak		__nv_reservedSMEM_offset_0_alias
	.size		__nv_reservedSMEM_offset_0_alias, 0, 64
	.other		__nv_reservedSMEM_offset_0_alias,@"STO_CUDA_RESERVED_SHARED STV_DEFAULT"
__nv_reservedSMEM_offset_0_alias:
	.zero		0
	.zero		64


//--------------------- .nv.constant0._Z20update_hidden_biasesPdS_d --------------------------
	.section	.nv.constant0._Z20update_hidden_biasesPdS_d,"a",@progbits
	.sectionflags	@""
	.align	4
.nv.constant0._Z20update_hidden_biasesPdS_d:
	.zero		920


//--------------------- .nv.constant0._Z20update_output_biasesPdS_d --------------------------
	.section	.nv.constant0._Z20update_output_biasesPdS_d,"a",@progbits
	.sectionflags	@""
	.align	4
.nv.constant0._Z20update_output_biasesPdS_d:
	.zero		920


//--------------------- .nv.constant0._Z30update_weights_input_to_hiddenPdS_S_d --------------------------
	.section	.nv.constant0._Z30update_weights_input_to_hiddenPdS_S_d,"a",@progbits
	.sectionflags	@""
	.align	4
.nv.constant0._Z30update_weights_input_to_hiddenPdS_S_d:
	.zero		928


//--------------------- .nv.constant0._Z31update_weights_hidden_to_outputPdS_S_d --------------------------
	.section	.nv.constant0._Z31update_weights_hidden_to_outputPdS_S_d,"a",@progbits
	.sectionflags	@""
	.align	4
.nv.constant0._Z31update_weights_hidden_to_outputPdS_S_d:
	.zero		928


//--------------------- .nv.constant0._Z21compute_hidden_deltasPdS_S_S_ --------------------------
	.section	.nv.constant0._Z21compute_hidden_deltasPdS_S_S_,"a",@progbits
	.sectionflags	@""
	.align	4
.nv.constant0._Z21compute_hidden_deltasPdS_S_S_:
	.zero		928


//--------------------- .nv.constant0._Z21compute_output_deltasPdS_S_ --------------------------
	.section	.nv.constant0._Z21compute_output_deltasPdS_S_,"a",@progbits
	.sectionflags	@""
	.align	4
.nv.constant0._Z21compute_output_deltasPdS_S_:
	.zero		920


//--------------------- .nv.constant0._Z24forward_hidden_to_outputPdS_S_S_ --------------------------
	.section	.nv.constant0._Z24forward_hidden_to_outputPdS_S_S_,"a",@progbits
	.sectionflags	@""
	.align	4
.nv.constant0._Z24forward_hidden_to_outputPdS_S_S_:
	.zero		928


//--------------------- .nv.constant0._Z23forward_input_to_hiddenPdS_S_S_ --------------------------
	.section	.nv.constant0._Z23forward_input_to_hiddenPdS_S_S_,"a",@progbits
	.sectionflags	@""
	.align	4
.nv.constant0._Z23forward_input_to_hiddenPdS_S_S_:
	.zero		928


//--------------------- SYMBOLS --------------------------

	.type		.nv.reservedSmem.offset0,@object
	.size		.nv.reservedSmem.offset0,0x4
